//
// Generated by NVIDIA NVVM Compiler
//
// Compiler Build ID: CL-36424714
// Cuda compilation tools, release 13.0, V13.0.88
// Based on NVVM 20.0.0
//

.version 9.0
.target sm_100
.address_size 64

.func  (.param .align 16 .b8 func_retval0[16]) __internal_trig_reduction_slowpathd
(
	.param .b64 __internal_trig_reduction_slowpathd_param_0
)
;
.global .align 8 .b8 __cudart_i2opi_d[144] = {8, 93, 141, 31, 177, 95, 251, 107, 234, 146, 82, 138, 247, 57, 7, 61, 123, 241, 229, 235, 199, 186, 39, 117, 45, 234, 95, 158, 102, 63, 70, 79, 183, 9, 203, 39, 207, 126, 54, 109, 31, 109, 10, 90, 139, 17, 47, 239, 15, 152, 5, 222, 255, 151, 248, 31, 59, 40, 249, 189, 139, 95, 132, 156, 244, 57, 83, 131, 57, 214, 145, 57, 65, 126, 95, 180, 38, 112, 156, 233, 132, 68, 187, 46, 245, 53, 130, 232, 62, 167, 41, 177, 28, 235, 29, 254, 28, 146, 209, 9, 234, 46, 73, 6, 224, 210, 77, 66, 58, 110, 36, 183, 97, 197, 187, 222, 171, 99, 81, 254, 65, 144, 67, 60, 153, 149, 98, 219, 192, 221, 52, 245, 209, 87, 39, 252, 41, 21, 68, 78, 110, 131, 249, 162};
.global .align 16 .b8 __cudart_sin_cos_coeffs[128] = {70, 210, 176, 44, 241, 229, 90, 190, 146, 227, 172, 105, 227, 29, 199, 62, 161, 98, 219, 25, 160, 1, 42, 191, 24, 8, 17, 17, 17, 17, 129, 63, 84, 85, 85, 85, 85, 85, 197, 191, 0, 0, 0, 0, 0, 0, 0, 0, 0, 0, 0, 0, 0, 0, 0, 0, 100, 129, 253, 32, 131, 255, 168, 189, 40, 133, 239, 193, 167, 238, 33, 62, 217, 230, 6, 142, 79, 126, 146, 190, 233, 188, 221, 25, 160, 1, 250, 62, 71, 93, 193, 22, 108, 193, 86, 191, 81, 85, 85, 85, 85, 85, 165, 63, 0, 0, 0, 0, 0, 0, 224, 191, 0, 0, 0, 0, 0, 0, 240, 63};

.func  (.param .b64 func_retval0) _Z9factoriald(
	.param .b64 _Z9factoriald_param_0
)
{
	.reg .pred 	%p<2>;
	.reg .b64 	%fd<9>;

	ld.param.f64 	%fd3, [_Z9factoriald_param_0];
	setp.gtu.f64 	%p1, %fd3, 0d3FF0000000000000;
	mov.f64 	%fd8, 0d3FF0000000000000;
	@%p1 bra 	$L__BB0_2;
$L__BB0_1:
	st.param.f64 	[func_retval0], %fd8;
	ret;
$L__BB0_2:
	add.f64 	%fd5, %fd3, 0dBFF0000000000000;
	{ // callseq 0, 0
	.param .b64 param0;
	st.param.f64 	[param0], %fd5;
	.param .b64 retval0;
	call.uni (retval0), 
	_Z9factoriald, 
	(
	param0
	);
	ld.param.f64 	%fd6, [retval0];
	} // callseq 0
	mul.f64 	%fd8, %fd3, %fd6;
	bra.uni 	$L__BB0_1;

}
.func  (.param .b64 func_retval0) _Z5getCnid(
	.param .b32 _Z5getCnid_param_0,
	.param .b64 _Z5getCnid_param_1
)
{
	.reg .pred 	%p<45>;
	.reg .b32 	%r<92>;
	.reg .b64 	%rd<17>;
	.reg .b64 	%fd<325>;

	ld.param.u32 	%r17, [_Z5getCnid_param_0];
	ld.param.f64 	%fd48, [_Z5getCnid_param_1];
	sqrt.rn.f64 	%fd1, %fd48;
	setp.geu.f64 	%p1, %fd48, 0d3E45798EE2308C3A;
	@%p1 bra 	$L__BB1_2;
	cvt.rn.f64.s32 	%fd298, %r17;
	{ // callseq 9, 0
	.param .b64 param0;
	st.param.f64 	[param0], %fd298;
	.param .b64 retval0;
	call.uni (retval0), 
	_Z9factoriald, 
	(
	param0
	);
	ld.param.f64 	%fd299, [retval0];
	} // callseq 9
	add.f64 	%fd301, %fd298, 0d3FF0000000000000;
	add.f64 	%fd302, %fd298, 0d4000000000000000;
	mul.f64 	%fd303, %fd301, %fd302;
	div.rn.f64 	%fd304, %fd48, %fd303;
	add.f64 	%fd305, %fd298, 0d4008000000000000;
	add.f64 	%fd306, %fd298, 0d4010000000000000;
	mul.f64 	%fd307, %fd305, %fd306;
	div.rn.f64 	%fd308, %fd48, %fd307;
	add.f64 	%fd309, %fd308, 0dBFF0000000000000;
	fma.rn.f64 	%fd310, %fd304, %fd309, 0d3FF0000000000000;
	div.rn.f64 	%fd321, %fd310, %fd299;
	bra.uni 	$L__BB1_31;
$L__BB1_2:
	setp.leu.f64 	%p2, %fd48, 0d0000000000000000;
	@%p2 bra 	$L__BB1_33;
	setp.gt.s32 	%p23, %r17, 1;
	@%p23 bra 	$L__BB1_8;
	setp.eq.s32 	%p26, %r17, 0;
	@%p26 bra 	$L__BB1_12;
	setp.eq.s32 	%p27, %r17, 1;
	@%p27 bra 	$L__BB1_6;
	bra.uni 	$L__BB1_30;
$L__BB1_6:
	setp.neu.f64 	%p36, %fd1, 0d7FF0000000000000;
	@%p36 bra 	$L__BB1_18;
	mov.f64 	%fd242, 0d0000000000000000;
	mov.f64 	%fd243, 0d7FF0000000000000;
	mul.rn.f64 	%fd317, %fd243, %fd242;
	mov.b32 	%r88, 0;
	bra.uni 	$L__BB1_20;
$L__BB1_8:
	setp.eq.s32 	%p24, %r17, 2;
	@%p24 bra 	$L__BB1_21;
	setp.eq.s32 	%p25, %r17, 3;
	@%p25 bra 	$L__BB1_10;
	bra.uni 	$L__BB1_30;
$L__BB1_10:
	setp.neu.f64 	%p28, %fd1, 0d7FF0000000000000;
	@%p28 bra 	$L__BB1_27;
	mov.f64 	%fd184, 0d0000000000000000;
	mov.f64 	%fd185, 0d7FF0000000000000;
	mul.rn.f64 	%fd320, %fd185, %fd184;
	mov.b32 	%r91, 0;
	bra.uni 	$L__BB1_29;
$L__BB1_12:
	setp.neu.f64 	%p40, %fd1, 0d7FF0000000000000;
	@%p40 bra 	$L__BB1_14;
	mov.f64 	%fd269, 0d0000000000000000;
	mov.f64 	%fd270, 0d7FF0000000000000;
	mul.rn.f64 	%fd316, %fd270, %fd269;
	mov.b32 	%r87, 1;
	bra.uni 	$L__BB1_17;
$L__BB1_14:
	mul.f64 	%fd264, %fd1, 0d3FE45F306DC9C883;
	cvt.rni.s32.f64 	%r86, %fd264;
	cvt.rn.f64.s32 	%fd265, %r86;
	fma.rn.f64 	%fd266, %fd265, 0dBFF921FB54442D18, %fd1;
	fma.rn.f64 	%fd267, %fd265, 0dBC91A62633145C00, %fd266;
	fma.rn.f64 	%fd316, %fd265, 0dB97B839A252049C0, %fd267;
	setp.ltu.f64 	%p41, %fd1, 0d41E0000000000000;
	@%p41 bra 	$L__BB1_16;
	{ // callseq 6, 0
	.param .b64 param0;
	st.param.f64 	[param0], %fd1;
	.param .align 16 .b8 retval0[16];
	call.uni (retval0), 
	__internal_trig_reduction_slowpathd, 
	(
	param0
	);
	ld.param.f64 	%fd316, [retval0];
	ld.param.b32 	%r86, [retval0+8];
	} // callseq 6
$L__BB1_16:
	add.s32 	%r87, %r86, 1;
$L__BB1_17:
	shl.b32 	%r82, %r87, 6;
	cvt.u64.u32 	%rd13, %r82;
	and.b64  	%rd14, %rd13, 64;
	mov.u64 	%rd15, __cudart_sin_cos_coeffs;
	add.s64 	%rd16, %rd15, %rd14;
	mul.rn.f64 	%fd271, %fd316, %fd316;
	and.b32  	%r83, %r87, 1;
	setp.eq.b32 	%p42, %r83, 1;
	selp.f64 	%fd272, 0dBDA8FF8320FD8164, 0d3DE5DB65F9785EBA, %p42;
	ld.global.nc.v2.f64 	{%fd273, %fd274}, [%rd16];
	fma.rn.f64 	%fd275, %fd272, %fd271, %fd273;
	fma.rn.f64 	%fd276, %fd275, %fd271, %fd274;
	ld.global.nc.v2.f64 	{%fd277, %fd278}, [%rd16+16];
	fma.rn.f64 	%fd279, %fd276, %fd271, %fd277;
	fma.rn.f64 	%fd280, %fd279, %fd271, %fd278;
	ld.global.nc.v2.f64 	{%fd281, %fd282}, [%rd16+32];
	fma.rn.f64 	%fd283, %fd280, %fd271, %fd281;
	fma.rn.f64 	%fd284, %fd283, %fd271, %fd282;
	fma.rn.f64 	%fd285, %fd284, %fd316, %fd316;
	fma.rn.f64 	%fd286, %fd284, %fd271, 0d3FF0000000000000;
	selp.f64 	%fd287, %fd286, %fd285, %p42;
	and.b32  	%r84, %r87, 2;
	setp.eq.s32 	%p43, %r84, 0;
	mov.f64 	%fd288, 0d0000000000000000;
	sub.f64 	%fd289, %fd288, %fd287;
	selp.f64 	%fd321, %fd287, %fd289, %p43;
	bra.uni 	$L__BB1_31;
$L__BB1_18:
	mul.f64 	%fd237, %fd1, 0d3FE45F306DC9C883;
	cvt.rni.s32.f64 	%r88, %fd237;
	cvt.rn.f64.s32 	%fd238, %r88;
	fma.rn.f64 	%fd239, %fd238, 0dBFF921FB54442D18, %fd1;
	fma.rn.f64 	%fd240, %fd238, 0dBC91A62633145C00, %fd239;
	fma.rn.f64 	%fd317, %fd238, 0dB97B839A252049C0, %fd240;
	setp.ltu.f64 	%p37, %fd1, 0d41E0000000000000;
	@%p37 bra 	$L__BB1_20;
	{ // callseq 5, 0
	.param .b64 param0;
	st.param.f64 	[param0], %fd1;
	.param .align 16 .b8 retval0[16];
	call.uni (retval0), 
	__internal_trig_reduction_slowpathd, 
	(
	param0
	);
	ld.param.f64 	%fd317, [retval0];
	ld.param.b32 	%r88, [retval0+8];
	} // callseq 5
$L__BB1_20:
	shl.b32 	%r77, %r88, 6;
	cvt.u64.u32 	%rd9, %r77;
	and.b64  	%rd10, %rd9, 64;
	mov.u64 	%rd11, __cudart_sin_cos_coeffs;
	add.s64 	%rd12, %rd11, %rd10;
	mul.rn.f64 	%fd244, %fd317, %fd317;
	and.b32  	%r78, %r88, 1;
	setp.eq.b32 	%p38, %r78, 1;
	selp.f64 	%fd245, 0dBDA8FF8320FD8164, 0d3DE5DB65F9785EBA, %p38;
	ld.global.nc.v2.f64 	{%fd246, %fd247}, [%rd12];
	fma.rn.f64 	%fd248, %fd245, %fd244, %fd246;
	fma.rn.f64 	%fd249, %fd248, %fd244, %fd247;
	ld.global.nc.v2.f64 	{%fd250, %fd251}, [%rd12+16];
	fma.rn.f64 	%fd252, %fd249, %fd244, %fd250;
	fma.rn.f64 	%fd253, %fd252, %fd244, %fd251;
	ld.global.nc.v2.f64 	{%fd254, %fd255}, [%rd12+32];
	fma.rn.f64 	%fd256, %fd253, %fd244, %fd254;
	fma.rn.f64 	%fd257, %fd256, %fd244, %fd255;
	fma.rn.f64 	%fd258, %fd257, %fd317, %fd317;
	fma.rn.f64 	%fd259, %fd257, %fd244, 0d3FF0000000000000;
	selp.f64 	%fd260, %fd259, %fd258, %p38;
	and.b32  	%r79, %r88, 2;
	setp.eq.s32 	%p39, %r79, 0;
	mov.f64 	%fd261, 0d0000000000000000;
	sub.f64 	%fd262, %fd261, %fd260;
	selp.f64 	%fd263, %fd260, %fd262, %p39;
	div.rn.f64 	%fd321, %fd263, %fd1;
	bra.uni 	$L__BB1_31;
$L__BB1_21:
	setp.neu.f64 	%p32, %fd1, 0d7FF0000000000000;
	@%p32 bra 	$L__BB1_23;
	mov.f64 	%fd213, 0d0000000000000000;
	mov.f64 	%fd214, 0d7FF0000000000000;
	mul.rn.f64 	%fd319, %fd214, %fd213;
	mov.b32 	%r90, 1;
	bra.uni 	$L__BB1_26;
$L__BB1_23:
	mul.f64 	%fd208, %fd1, 0d3FE45F306DC9C883;
	cvt.rni.s32.f64 	%r89, %fd208;
	cvt.rn.f64.s32 	%fd209, %r89;
	fma.rn.f64 	%fd210, %fd209, 0dBFF921FB54442D18, %fd1;
	fma.rn.f64 	%fd211, %fd209, 0dBC91A62633145C00, %fd210;
	fma.rn.f64 	%fd319, %fd209, 0dB97B839A252049C0, %fd211;
	setp.ltu.f64 	%p33, %fd1, 0d41E0000000000000;
	@%p33 bra 	$L__BB1_25;
	{ // callseq 4, 0
	.param .b64 param0;
	st.param.f64 	[param0], %fd1;
	.param .align 16 .b8 retval0[16];
	call.uni (retval0), 
	__internal_trig_reduction_slowpathd, 
	(
	param0
	);
	ld.param.f64 	%fd319, [retval0];
	ld.param.b32 	%r89, [retval0+8];
	} // callseq 4
$L__BB1_25:
	add.s32 	%r90, %r89, 1;
$L__BB1_26:
	shl.b32 	%r72, %r90, 6;
	cvt.u64.u32 	%rd5, %r72;
	and.b64  	%rd6, %rd5, 64;
	mov.u64 	%rd7, __cudart_sin_cos_coeffs;
	add.s64 	%rd8, %rd7, %rd6;
	mul.rn.f64 	%fd215, %fd319, %fd319;
	and.b32  	%r73, %r90, 1;
	setp.eq.b32 	%p34, %r73, 1;
	selp.f64 	%fd216, 0dBDA8FF8320FD8164, 0d3DE5DB65F9785EBA, %p34;
	ld.global.nc.v2.f64 	{%fd217, %fd218}, [%rd8];
	fma.rn.f64 	%fd219, %fd216, %fd215, %fd217;
	fma.rn.f64 	%fd220, %fd219, %fd215, %fd218;
	ld.global.nc.v2.f64 	{%fd221, %fd222}, [%rd8+16];
	fma.rn.f64 	%fd223, %fd220, %fd215, %fd221;
	fma.rn.f64 	%fd224, %fd223, %fd215, %fd222;
	ld.global.nc.v2.f64 	{%fd225, %fd226}, [%rd8+32];
	fma.rn.f64 	%fd227, %fd224, %fd215, %fd225;
	fma.rn.f64 	%fd228, %fd227, %fd215, %fd226;
	fma.rn.f64 	%fd229, %fd228, %fd319, %fd319;
	fma.rn.f64 	%fd230, %fd228, %fd215, 0d3FF0000000000000;
	selp.f64 	%fd231, %fd230, %fd229, %p34;
	and.b32  	%r74, %r90, 2;
	setp.eq.s32 	%p35, %r74, 0;
	mov.f64 	%fd232, 0d0000000000000000;
	sub.f64 	%fd233, %fd232, %fd231;
	selp.f64 	%fd234, %fd231, %fd233, %p35;
	mov.f64 	%fd235, 0d3FF0000000000000;
	sub.f64 	%fd236, %fd235, %fd234;
	div.rn.f64 	%fd321, %fd236, %fd48;
	bra.uni 	$L__BB1_31;
$L__BB1_27:
	mul.f64 	%fd179, %fd1, 0d3FE45F306DC9C883;
	cvt.rni.s32.f64 	%r91, %fd179;
	cvt.rn.f64.s32 	%fd180, %r91;
	fma.rn.f64 	%fd181, %fd180, 0dBFF921FB54442D18, %fd1;
	fma.rn.f64 	%fd182, %fd180, 0dBC91A62633145C00, %fd181;
	fma.rn.f64 	%fd320, %fd180, 0dB97B839A252049C0, %fd182;
	setp.ltu.f64 	%p29, %fd1, 0d41E0000000000000;
	@%p29 bra 	$L__BB1_29;
	{ // callseq 3, 0
	.param .b64 param0;
	st.param.f64 	[param0], %fd1;
	.param .align 16 .b8 retval0[16];
	call.uni (retval0), 
	__internal_trig_reduction_slowpathd, 
	(
	param0
	);
	ld.param.f64 	%fd320, [retval0];
	ld.param.b32 	%r91, [retval0+8];
	} // callseq 3
$L__BB1_29:
	shl.b32 	%r67, %r91, 6;
	cvt.u64.u32 	%rd1, %r67;
	and.b64  	%rd2, %rd1, 64;
	mov.u64 	%rd3, __cudart_sin_cos_coeffs;
	add.s64 	%rd4, %rd3, %rd2;
	mul.rn.f64 	%fd186, %fd320, %fd320;
	and.b32  	%r68, %r91, 1;
	setp.eq.b32 	%p30, %r68, 1;
	selp.f64 	%fd187, 0dBDA8FF8320FD8164, 0d3DE5DB65F9785EBA, %p30;
	ld.global.nc.v2.f64 	{%fd188, %fd189}, [%rd4];
	fma.rn.f64 	%fd190, %fd187, %fd186, %fd188;
	fma.rn.f64 	%fd191, %fd190, %fd186, %fd189;
	ld.global.nc.v2.f64 	{%fd192, %fd193}, [%rd4+16];
	fma.rn.f64 	%fd194, %fd191, %fd186, %fd192;
	fma.rn.f64 	%fd195, %fd194, %fd186, %fd193;
	ld.global.nc.v2.f64 	{%fd196, %fd197}, [%rd4+32];
	fma.rn.f64 	%fd198, %fd195, %fd186, %fd196;
	fma.rn.f64 	%fd199, %fd198, %fd186, %fd197;
	fma.rn.f64 	%fd200, %fd199, %fd320, %fd320;
	fma.rn.f64 	%fd201, %fd199, %fd186, 0d3FF0000000000000;
	selp.f64 	%fd202, %fd201, %fd200, %p30;
	and.b32  	%r69, %r91, 2;
	setp.eq.s32 	%p31, %r69, 0;
	mov.f64 	%fd203, 0d0000000000000000;
	sub.f64 	%fd204, %fd203, %fd202;
	selp.f64 	%fd205, %fd202, %fd204, %p31;
	sub.f64 	%fd206, %fd1, %fd205;
	mul.f64 	%fd207, %fd48, %fd1;
	div.rn.f64 	%fd321, %fd206, %fd207;
	bra.uni 	$L__BB1_31;
$L__BB1_30:
	setp.gt.s32 	%p44, %r17, 3;
	@%p44 bra 	$L__BB1_32;
$L__BB1_31:
	st.param.f64 	[func_retval0], %fd321;
	ret;
$L__BB1_32:
	add.s32 	%r85, %r17, -2;
	{ // callseq 7, 0
	.param .b32 param0;
	st.param.b32 	[param0], %r85;
	.param .b64 param1;
	st.param.f64 	[param1], %fd48;
	.param .b64 retval0;
	call.uni (retval0), 
	_Z5getCnid, 
	(
	param0, 
	param1
	);
	ld.param.f64 	%fd291, [retval0];
	} // callseq 7
	cvt.rn.f64.u32 	%fd293, %r85;
	{ // callseq 8, 0
	.param .b64 param0;
	st.param.f64 	[param0], %fd293;
	.param .b64 retval0;
	call.uni (retval0), 
	_Z9factoriald, 
	(
	param0
	);
	ld.param.f64 	%fd294, [retval0];
	} // callseq 8
	neg.f64 	%fd296, %fd291;
	div.rn.f64 	%fd297, %fd296, %fd294;
	div.rn.f64 	%fd321, %fd297, %fd48;
	bra.uni 	$L__BB1_31;
$L__BB1_33:
	setp.gt.s32 	%p3, %r17, 1;
	@%p3 bra 	$L__BB1_38;
	setp.eq.s32 	%p6, %r17, 0;
	@%p6 bra 	$L__BB1_42;
	setp.eq.s32 	%p7, %r17, 1;
	@%p7 bra 	$L__BB1_36;
	bra.uni 	$L__BB1_53;
$L__BB1_36:
	{
	.reg .b32 %temp; 
	mov.b64 	{%temp, %r41}, %fd1;
	}
	and.b32  	%r42, %r41, 2147483647;
	{
	.reg .b32 %temp; 
	mov.b64 	{%r43, %temp}, %fd1;
	}
	mov.b64 	%fd32, {%r43, %r42};
	setp.gt.u32 	%p15, %r42, 1072693247;
	@%p15 bra 	$L__BB1_45;
	mul.f64 	%fd140, %fd32, %fd32;
	fma.rn.f64 	%fd141, %fd140, 0d3D6B4C75AB274C53, 0d3DE611A561D87DEF;
	fma.rn.f64 	%fd142, %fd141, %fd140, 0d3E5AE64671B18F5C;
	fma.rn.f64 	%fd143, %fd142, %fd140, 0d3EC71DE3A465B1E4;
	fma.rn.f64 	%fd144, %fd143, %fd140, 0d3F2A01A01A02899D;
	fma.rn.f64 	%fd145, %fd144, %fd140, 0d3F811111111110A6;
	fma.rn.f64 	%fd146, %fd145, %fd140, 0d3FC5555555555556;
	mul.f64 	%fd147, %fd140, %fd146;
	fma.rn.f64 	%fd322, %fd147, %fd32, %fd32;
	bra.uni 	$L__BB1_46;
$L__BB1_38:
	setp.eq.s32 	%p4, %r17, 2;
	@%p4 bra 	$L__BB1_47;
	setp.eq.s32 	%p5, %r17, 3;
	@%p5 bra 	$L__BB1_40;
	bra.uni 	$L__BB1_53;
$L__BB1_40:
	{
	.reg .b32 %temp; 
	mov.b64 	{%temp, %r18}, %fd1;
	}
	and.b32  	%r19, %r18, 2147483647;
	{
	.reg .b32 %temp; 
	mov.b64 	{%r20, %temp}, %fd1;
	}
	mov.b64 	%fd42, {%r20, %r19};
	setp.gt.u32 	%p8, %r19, 1072693247;
	@%p8 bra 	$L__BB1_51;
	mul.f64 	%fd77, %fd42, %fd42;
	fma.rn.f64 	%fd78, %fd77, 0d3D6B4C75AB274C53, 0d3DE611A561D87DEF;
	fma.rn.f64 	%fd79, %fd78, %fd77, 0d3E5AE64671B18F5C;
	fma.rn.f64 	%fd80, %fd79, %fd77, 0d3EC71DE3A465B1E4;
	fma.rn.f64 	%fd81, %fd80, %fd77, 0d3F2A01A01A02899D;
	fma.rn.f64 	%fd82, %fd81, %fd77, 0d3F811111111110A6;
	fma.rn.f64 	%fd83, %fd82, %fd77, 0d3FC5555555555556;
	mul.f64 	%fd84, %fd77, %fd83;
	fma.rn.f64 	%fd324, %fd84, %fd42, %fd42;
	bra.uni 	$L__BB1_52;
$L__BB1_42:
	{
	.reg .b32 %temp; 
	mov.b64 	{%temp, %r54}, %fd1;
	}
	and.b32  	%r55, %r54, 2147483647;
	{
	.reg .b32 %temp; 
	mov.b64 	{%r56, %temp}, %fd1;
	}
	mov.b64 	%fd27, {%r56, %r55};
	{
	.reg .b32 %temp; 
	mov.b64 	{%temp, %r57}, %fd27;
	}
	setp.gt.u32 	%p20, %r57, 1082536910;
	@%p20 bra 	$L__BB1_44;
	fma.rn.f64 	%fd149, %fd27, 0d3FF71547652B82FE, 0d4338000000000000;
	{
	.reg .b32 %temp; 
	mov.b64 	{%r58, %temp}, %fd149;
	}
	mov.f64 	%fd150, 0dC338000000000000;
	add.rn.f64 	%fd151, %fd149, %fd150;
	fma.rn.f64 	%fd152, %fd151, 0dBFE62E42FEFA39EF, %fd27;
	fma.rn.f64 	%fd153, %fd151, 0dBC7ABC9E3B39803F, %fd152;
	fma.rn.f64 	%fd154, %fd153, 0d3E5ADE1569CE2BDF, 0d3E928AF3FCA213EA;
	fma.rn.f64 	%fd155, %fd154, %fd153, 0d3EC71DEE62401315;
	fma.rn.f64 	%fd156, %fd155, %fd153, 0d3EFA01997C89EB71;
	fma.rn.f64 	%fd157, %fd156, %fd153, 0d3F2A01A014761F65;
	fma.rn.f64 	%fd158, %fd157, %fd153, 0d3F56C16C1852B7AF;
	fma.rn.f64 	%fd159, %fd158, %fd153, 0d3F81111111122322;
	fma.rn.f64 	%fd160, %fd159, %fd153, 0d3FA55555555502A1;
	fma.rn.f64 	%fd161, %fd160, %fd153, 0d3FC5555555555511;
	fma.rn.f64 	%fd162, %fd161, %fd153, 0d3FE000000000000B;
	fma.rn.f64 	%fd163, %fd162, %fd153, 0d3FF0000000000000;
	fma.rn.f64 	%fd164, %fd163, %fd153, 0d3FF0000000000000;
	shl.b32 	%r59, %r58, 20;
	{
	.reg .b32 %temp; 
	mov.b64 	{%r60, %temp}, %fd164;
	}
	{
	.reg .b32 %temp; 
	mov.b64 	{%temp, %r61}, %fd164;
	}
	add.s32 	%r62, %r59, %r61;
	add.s32 	%r63, %r62, -2097152;
	mov.b64 	%fd165, {%r60, %r63};
	rcp.approx.ftz.f64 	%fd166, %fd165;
	neg.f64 	%fd167, %fd165;
	fma.rn.f64 	%fd168, %fd167, %fd166, 0d3FF0000000000000;
	fma.rn.f64 	%fd169, %fd168, %fd168, %fd168;
	fma.rn.f64 	%fd170, %fd169, %fd166, %fd166;
	fma.rn.f64 	%fd28, %fd170, 0d3FB0000000000000, %fd165;
	add.f64 	%fd321, %fd28, %fd28;
	bra.uni 	$L__BB1_31;
$L__BB1_44:
	setp.le.f64 	%p21, %fd1, 0d7FF0000000000000;
	selp.f64 	%fd29, 0d7FF0000000000000, %fd1, %p21;
	add.f64 	%fd321, %fd29, %fd29;
	bra.uni 	$L__BB1_31;
$L__BB1_45:
	{
	.reg .b32 %temp; 
	mov.b64 	{%temp, %r44}, %fd32;
	}
	fma.rn.f64 	%fd112, %fd32, 0d3FF71547652B82FE, 0d4338000000000000;
	{
	.reg .b32 %temp; 
	mov.b64 	{%r45, %temp}, %fd112;
	}
	add.s32 	%r46, %r45, -1;
	mov.f64 	%fd113, 0dC338000000000000;
	add.rn.f64 	%fd114, %fd112, %fd113;
	fma.rn.f64 	%fd115, %fd114, 0dBFE62E42FEFA39EF, %fd32;
	fma.rn.f64 	%fd116, %fd114, 0dBC7ABC9E3B39803F, %fd115;
	shl.b32 	%r47, %r44, 1;
	setp.lt.u32 	%p16, %r47, 2142496327;
	selp.f64 	%fd117, %fd32, %fd116, %p16;
	selp.b32 	%r48, 0, %r46, %p16;
	fma.rn.f64 	%fd118, %fd117, 0d3E21F4076ACD15B6, 0d3E5AF86D8EBD13CD;
	fma.rn.f64 	%fd119, %fd118, %fd117, 0d3E927E5092BA033D;
	fma.rn.f64 	%fd120, %fd119, %fd117, 0d3EC71DDE6C5F9DA1;
	fma.rn.f64 	%fd121, %fd120, %fd117, 0d3EFA01A018D034E6;
	fma.rn.f64 	%fd122, %fd121, %fd117, 0d3F2A01A01B3B6940;
	fma.rn.f64 	%fd123, %fd122, %fd117, 0d3F56C16C16C1B5DD;
	fma.rn.f64 	%fd124, %fd123, %fd117, 0d3F8111111110F74D;
	fma.rn.f64 	%fd125, %fd124, %fd117, 0d3FA555555555554D;
	fma.rn.f64 	%fd126, %fd125, %fd117, 0d3FC5555555555557;
	fma.rn.f64 	%fd127, %fd126, %fd117, 0d3FE0000000000000;
	mul.f64 	%fd128, %fd117, %fd127;
	fma.rn.f64 	%fd129, %fd128, %fd117, %fd117;
	setp.eq.s32 	%p17, %r48, 1024;
	shl.b32 	%r49, %r48, 20;
	add.s32 	%r50, %r49, 1072693248;
	selp.b32 	%r51, 2145386496, %r50, %p17;
	mov.b32 	%r52, 0;
	mov.b64 	%fd130, {%r52, %r51};
	mov.b32 	%r53, 1071644672;
	mov.b64 	%fd131, {%r52, %r53};
	sub.f64 	%fd132, %fd130, %fd131;
	fma.rn.f64 	%fd133, %fd129, %fd130, %fd132;
	add.f64 	%fd134, %fd133, %fd133;
	selp.f64 	%fd135, %fd134, %fd133, %p17;
	setp.eq.s32 	%p18, %r47, 0;
	selp.f64 	%fd136, %fd32, %fd135, %p18;
	fma.rn.f64 	%fd137, %fd136, 0d4000000000000000, 0d3FF0000000000000;
	div.rn.f64 	%fd138, %fd136, %fd137;
	add.f64 	%fd139, %fd136, %fd138;
	setp.ge.f64 	%p19, %fd32, 0d408633CE8FB9F87E;
	selp.f64 	%fd322, 0d7FF0000000000000, %fd139, %p19;
$L__BB1_46:
	copysign.f64 	%fd148, %fd1, %fd322;
	div.rn.f64 	%fd321, %fd148, %fd1;
	bra.uni 	$L__BB1_31;
$L__BB1_47:
	{
	.reg .b32 %temp; 
	mov.b64 	{%temp, %r31}, %fd1;
	}
	and.b32  	%r32, %r31, 2147483647;
	{
	.reg .b32 %temp; 
	mov.b64 	{%r33, %temp}, %fd1;
	}
	mov.b64 	%fd37, {%r33, %r32};
	{
	.reg .b32 %temp; 
	mov.b64 	{%temp, %r34}, %fd37;
	}
	setp.gt.u32 	%p13, %r34, 1082536910;
	@%p13 bra 	$L__BB1_49;
	fma.rn.f64 	%fd88, %fd37, 0d3FF71547652B82FE, 0d4338000000000000;
	{
	.reg .b32 %temp; 
	mov.b64 	{%r35, %temp}, %fd88;
	}
	mov.f64 	%fd89, 0dC338000000000000;
	add.rn.f64 	%fd90, %fd88, %fd89;
	fma.rn.f64 	%fd91, %fd90, 0dBFE62E42FEFA39EF, %fd37;
	fma.rn.f64 	%fd92, %fd90, 0dBC7ABC9E3B39803F, %fd91;
	fma.rn.f64 	%fd93, %fd92, 0d3E5ADE1569CE2BDF, 0d3E928AF3FCA213EA;
	fma.rn.f64 	%fd94, %fd93, %fd92, 0d3EC71DEE62401315;
	fma.rn.f64 	%fd95, %fd94, %fd92, 0d3EFA01997C89EB71;
	fma.rn.f64 	%fd96, %fd95, %fd92, 0d3F2A01A014761F65;
	fma.rn.f64 	%fd97, %fd96, %fd92, 0d3F56C16C1852B7AF;
	fma.rn.f64 	%fd98, %fd97, %fd92, 0d3F81111111122322;
	fma.rn.f64 	%fd99, %fd98, %fd92, 0d3FA55555555502A1;
	fma.rn.f64 	%fd100, %fd99, %fd92, 0d3FC5555555555511;
	fma.rn.f64 	%fd101, %fd100, %fd92, 0d3FE000000000000B;
	fma.rn.f64 	%fd102, %fd101, %fd92, 0d3FF0000000000000;
	fma.rn.f64 	%fd103, %fd102, %fd92, 0d3FF0000000000000;
	shl.b32 	%r36, %r35, 20;
	{
	.reg .b32 %temp; 
	mov.b64 	{%r37, %temp}, %fd103;
	}
	{
	.reg .b32 %temp; 
	mov.b64 	{%temp, %r38}, %fd103;
	}
	add.s32 	%r39, %r36, %r38;
	add.s32 	%r40, %r39, -2097152;
	mov.b64 	%fd104, {%r37, %r40};
	rcp.approx.ftz.f64 	%fd105, %fd104;
	neg.f64 	%fd106, %fd104;
	fma.rn.f64 	%fd107, %fd106, %fd105, 0d3FF0000000000000;
	fma.rn.f64 	%fd108, %fd107, %fd107, %fd107;
	fma.rn.f64 	%fd109, %fd108, %fd105, %fd105;
	fma.rn.f64 	%fd323, %fd109, 0d3FB0000000000000, %fd104;
	bra.uni 	$L__BB1_50;
$L__BB1_49:
	setp.le.f64 	%p14, %fd1, 0d7FF0000000000000;
	selp.f64 	%fd323, 0d7FF0000000000000, %fd1, %p14;
$L__BB1_50:
	add.f64 	%fd110, %fd323, %fd323;
	add.f64 	%fd111, %fd110, 0dBFF0000000000000;
	div.rn.f64 	%fd321, %fd111, %fd48;
	bra.uni 	$L__BB1_31;
$L__BB1_51:
	{
	.reg .b32 %temp; 
	mov.b64 	{%temp, %r21}, %fd42;
	}
	fma.rn.f64 	%fd49, %fd42, 0d3FF71547652B82FE, 0d4338000000000000;
	{
	.reg .b32 %temp; 
	mov.b64 	{%r22, %temp}, %fd49;
	}
	add.s32 	%r23, %r22, -1;
	mov.f64 	%fd50, 0dC338000000000000;
	add.rn.f64 	%fd51, %fd49, %fd50;
	fma.rn.f64 	%fd52, %fd51, 0dBFE62E42FEFA39EF, %fd42;
	fma.rn.f64 	%fd53, %fd51, 0dBC7ABC9E3B39803F, %fd52;
	shl.b32 	%r24, %r21, 1;
	setp.lt.u32 	%p9, %r24, 2142496327;
	selp.f64 	%fd54, %fd42, %fd53, %p9;
	selp.b32 	%r25, 0, %r23, %p9;
	fma.rn.f64 	%fd55, %fd54, 0d3E21F4076ACD15B6, 0d3E5AF86D8EBD13CD;
	fma.rn.f64 	%fd56, %fd55, %fd54, 0d3E927E5092BA033D;
	fma.rn.f64 	%fd57, %fd56, %fd54, 0d3EC71DDE6C5F9DA1;
	fma.rn.f64 	%fd58, %fd57, %fd54, 0d3EFA01A018D034E6;
	fma.rn.f64 	%fd59, %fd58, %fd54, 0d3F2A01A01B3B6940;
	fma.rn.f64 	%fd60, %fd59, %fd54, 0d3F56C16C16C1B5DD;
	fma.rn.f64 	%fd61, %fd60, %fd54, 0d3F8111111110F74D;
	fma.rn.f64 	%fd62, %fd61, %fd54, 0d3FA555555555554D;
	fma.rn.f64 	%fd63, %fd62, %fd54, 0d3FC5555555555557;
	fma.rn.f64 	%fd64, %fd63, %fd54, 0d3FE0000000000000;
	mul.f64 	%fd65, %fd54, %fd64;
	fma.rn.f64 	%fd66, %fd65, %fd54, %fd54;
	setp.eq.s32 	%p10, %r25, 1024;
	shl.b32 	%r26, %r25, 20;
	add.s32 	%r27, %r26, 1072693248;
	selp.b32 	%r28, 2145386496, %r27, %p10;
	mov.b32 	%r29, 0;
	mov.b64 	%fd67, {%r29, %r28};
	mov.b32 	%r30, 1071644672;
	mov.b64 	%fd68, {%r29, %r30};
	sub.f64 	%fd69, %fd67, %fd68;
	fma.rn.f64 	%fd70, %fd66, %fd67, %fd69;
	add.f64 	%fd71, %fd70, %fd70;
	selp.f64 	%fd72, %fd71, %fd70, %p10;
	setp.eq.s32 	%p11, %r24, 0;
	selp.f64 	%fd73, %fd42, %fd72, %p11;
	fma.rn.f64 	%fd74, %fd73, 0d4000000000000000, 0d3FF0000000000000;
	div.rn.f64 	%fd75, %fd73, %fd74;
	add.f64 	%fd76, %fd73, %fd75;
	setp.ge.f64 	%p12, %fd42, 0d408633CE8FB9F87E;
	selp.f64 	%fd324, 0d7FF0000000000000, %fd76, %p12;
$L__BB1_52:
	copysign.f64 	%fd85, %fd1, %fd324;
	sub.f64 	%fd86, %fd85, %fd1;
	mul.f64 	%fd87, %fd48, %fd1;
	div.rn.f64 	%fd321, %fd86, %fd87;
	bra.uni 	$L__BB1_31;
$L__BB1_53:
	setp.lt.s32 	%p22, %r17, 4;
	@%p22 bra 	$L__BB1_31;
	add.s32 	%r64, %r17, -2;
	{ // callseq 1, 0
	.param .b32 param0;
	st.param.b32 	[param0], %r64;
	.param .b64 param1;
	st.param.f64 	[param1], %fd48;
	.param .b64 retval0;
	call.uni (retval0), 
	_Z5getCnid, 
	(
	param0, 
	param1
	);
	ld.param.f64 	%fd172, [retval0];
	} // callseq 1
	cvt.rn.f64.u32 	%fd174, %r64;
	{ // callseq 2, 0
	.param .b64 param0;
	st.param.f64 	[param0], %fd174;
	.param .b64 retval0;
	call.uni (retval0), 
	_Z9factoriald, 
	(
	param0
	);
	ld.param.f64 	%fd175, [retval0];
	} // callseq 2
	neg.f64 	%fd177, %fd172;
	div.rn.f64 	%fd178, %fd177, %fd175;
	div.rn.f64 	%fd321, %fd178, %fd48;
	bra.uni 	$L__BB1_31;

}
	// .globl	_Z5cnGpufPf
.visible .entry _Z5cnGpufPf(
	.param .f32 _Z5cnGpufPf_param_0,
	.param .u64 .ptr .align 1 _Z5cnGpufPf_param_1
)
{
	.reg .b32 	%r<17>;
	.reg .b32 	%f<3>;
	.reg .b64 	%rd<5>;
	.reg .b64 	%fd<4>;

	ld.param.f32 	%f1, [_Z5cnGpufPf_param_0];
	ld.param.u64 	%rd1, [_Z5cnGpufPf_param_1];
	cvta.to.global.u64 	%rd2, %rd1;
	mov.u32 	%r1, %ctaid.x;
	mov.u32 	%r2, %ctaid.y;
	mov.u32 	%r3, %nctaid.x;
	mov.u32 	%r4, %ctaid.z;
	mov.u32 	%r5, %nctaid.y;
	mad.lo.s32 	%r6, %r4, %r5, %r2;
	mad.lo.s32 	%r7, %r6, %r3, %r1;
	mov.u32 	%r8, %tid.x;
	mov.u32 	%r9, %tid.y;
	mov.u32 	%r10, %ntid.x;
	mov.u32 	%r11, %tid.z;
	mov.u32 	%r12, %ntid.y;
	mov.u32 	%r13, %ntid.z;
	mad.lo.s32 	%r14, %r7, %r13, %r11;
	mad.lo.s32 	%r15, %r14, %r12, %r9;
	mad.lo.s32 	%r16, %r15, %r10, %r8;
	cvt.f64.f32 	%fd1, %f1;
	{ // callseq 10, 0
	.param .b32 param0;
	st.param.b32 	[param0], %r16;
	.param .b64 param1;
	st.param.f64 	[param1], %fd1;
	.param .b64 retval0;
	call.uni (retval0), 
	_Z5getCnid, 
	(
	param0, 
	param1
	);
	ld.param.f64 	%fd2, [retval0];
	} // callseq 10
	cvt.rn.f32.f64 	%f2, %fd2;
	mul.wide.s32 	%rd3, %r16, 4;
	add.s64 	%rd4, %rd2, %rd3;
	st.global.f32 	[%rd4], %f2;
	ret;

}
.func  (.param .align 16 .b8 func_retval0[16]) __internal_trig_reduction_slowpathd(
	.param .b64 __internal_trig_reduction_slowpathd_param_0
)
{
	.local .align 8 .b8 	__local_depot3[40];
	.reg .b64 	%SP;
	.reg .b64 	%SPL;
	.reg .pred 	%p<10>;
	.reg .b32 	%r<47>;
	.reg .b64 	%rd<74>;
	.reg .b64 	%fd<5>;

	mov.u64 	%SPL, __local_depot3;
	ld.param.f64 	%fd4, [__internal_trig_reduction_slowpathd_param_0];
	add.u64 	%rd1, %SPL, 0;
	{
	.reg .b32 %temp; 
	mov.b64 	{%temp, %r1}, %fd4;
	}
	shr.u32 	%r2, %r1, 20;
	and.b32  	%r3, %r2, 2047;
	setp.eq.s32 	%p1, %r3, 2047;
	mov.b32 	%r46, 0;
	@%p1 bra 	$L__BB3_9;
	add.s32 	%r20, %r3, -1024;
	mov.b64 	%rd20, %fd4;
	shl.b64 	%rd2, %rd20, 11;
	shr.u32 	%r4, %r20, 6;
	sub.s32 	%r45, 15, %r4;
	sub.s32 	%r21, 19, %r4;
	setp.lt.u32 	%p2, %r20, 128;
	selp.b32 	%r6, 18, %r21, %p2;
	setp.ge.s32 	%p3, %r45, %r6;
	mov.b64 	%rd70, 0;
	@%p3 bra 	$L__BB3_4;
	add.s32 	%r23, %r6, %r4;
	neg.s32 	%r43, %r23;
	or.b64  	%rd3, %rd2, -9223372036854775808;
	mov.b64 	%rd70, 0;
	mov.b32 	%r42, 0;
	mov.u64 	%rd25, __cudart_i2opi_d;
	mov.u32 	%r44, %r45;
$L__BB3_3:
	.pragma "nounroll";
	mul.wide.s32 	%rd22, %r42, 8;
	add.s64 	%rd23, %rd1, %rd22;
	mul.wide.s32 	%rd24, %r44, 8;
	add.s64 	%rd26, %rd25, %rd24;
	ld.global.nc.u64 	%rd27, [%rd26];
	{
	.reg .u32 %r0, %r1, %r2, %r3, %alo, %ahi, %blo, %bhi, %clo, %chi;
	mov.b64 	{%alo,%ahi}, %rd27;
	mov.b64 	{%blo,%bhi}, %rd3;
	mov.b64 	{%clo,%chi}, %rd70;
	mad.lo.cc.u32 	%r0, %alo, %blo, %clo;
	madc.hi.cc.u32 	%r1, %alo, %blo, %chi;
	madc.hi.u32 	%r2, %alo, %bhi, 0;
	mad.lo.cc.u32 	%r1, %alo, %bhi, %r1;
	madc.hi.cc.u32 	%r2, %ahi, %blo, %r2;
	madc.hi.u32 	%r3, %ahi, %bhi, 0;
	mad.lo.cc.u32 	%r1, %ahi, %blo, %r1;
	madc.lo.cc.u32 	%r2, %ahi, %bhi, %r2;
	addc.u32 	%r3, %r3, 0;
	mov.b64 	%rd28, {%r0,%r1};
	mov.b64 	%rd70, {%r2,%r3};
	}
	st.local.u64 	[%rd23], %rd28;
	add.s32 	%r44, %r44, 1;
	add.s32 	%r43, %r43, 1;
	add.s32 	%r42, %r42, 1;
	setp.ne.s32 	%p4, %r43, -15;
	mov.u32 	%r45, %r6;
	@%p4 bra 	$L__BB3_3;
$L__BB3_4:
	cvt.s64.s32 	%rd29, %r45;
	cvt.u64.u32 	%rd30, %r4;
	add.s64 	%rd31, %rd30, %rd29;
	shl.b64 	%rd32, %rd31, 3;
	add.s64 	%rd33, %rd1, %rd32;
	st.local.u64 	[%rd33+-120], %rd70;
	and.b32  	%r15, %r2, 63;
	ld.local.u64 	%rd72, [%rd1+16];
	ld.local.u64 	%rd71, [%rd1+24];
	setp.eq.s32 	%p5, %r15, 0;
	@%p5 bra 	$L__BB3_6;
	shl.b64 	%rd34, %rd71, %r15;
	shr.u64 	%rd35, %rd72, 1;
	xor.b32  	%r24, %r15, 63;
	shr.u64 	%rd36, %rd35, %r24;
	or.b64  	%rd71, %rd34, %rd36;
	ld.local.u64 	%rd37, [%rd1+8];
	shl.b64 	%rd38, %rd72, %r15;
	shr.u64 	%rd39, %rd37, 1;
	shr.u64 	%rd40, %rd39, %r24;
	or.b64  	%rd72, %rd38, %rd40;
$L__BB3_6:
	and.b32  	%r25, %r1, -2147483648;
	shr.u64 	%rd41, %rd71, 62;
	cvt.u32.u64 	%r26, %rd41;
	mov.b64 	{%r27, %r28}, %rd71;
	mov.b64 	{%r29, %r30}, %rd72;
	shf.l.wrap.b32 	%r31, %r30, %r27, 2;
	shf.l.wrap.b32 	%r32, %r27, %r28, 2;
	mov.b64 	%rd42, {%r31, %r32};
	shl.b64 	%rd43, %rd72, 2;
	shr.u64 	%rd44, %rd42, 63;
	cvt.u32.u64 	%r33, %rd44;
	add.s32 	%r34, %r33, %r26;
	setp.eq.s32 	%p6, %r25, 0;
	neg.s32 	%r35, %r34;
	selp.b32 	%r46, %r34, %r35, %p6;
	setp.gt.s64 	%p7, %rd42, -1;
	mov.b64 	%rd45, 0;
	{
	.reg .u32 %r0, %r1, %r2, %r3, %a0, %a1, %a2, %a3, %b0, %b1, %b2, %b3;
	mov.b64 	{%a0,%a1}, %rd45;
	mov.b64 	{%a2,%a3}, %rd45;
	mov.b64 	{%b0,%b1}, %rd43;
	mov.b64 	{%b2,%b3}, %rd42;
	sub.cc.u32 	%r0, %a0, %b0;
	subc.cc.u32 	%r1, %a1, %b1;
	subc.cc.u32 	%r2, %a2, %b2;
	subc.u32 	%r3, %a3, %b3;
	mov.b64 	%rd46, {%r0,%r1};
	mov.b64 	%rd47, {%r2,%r3};
	}
	xor.b32  	%r36, %r25, -2147483648;
	selp.b64 	%rd73, %rd42, %rd47, %p7;
	selp.b64 	%rd14, %rd43, %rd46, %p7;
	selp.b32 	%r17, %r25, %r36, %p7;
	clz.b64 	%r37, %rd73;
	cvt.u64.u32 	%rd15, %r37;
	setp.eq.s32 	%p8, %r37, 0;
	@%p8 bra 	$L__BB3_8;
	cvt.u32.u64 	%r38, %rd15;
	and.b32  	%r39, %r38, 63;
	shl.b64 	%rd48, %rd73, %r39;
	shr.u64 	%rd49, %rd14, 1;
	not.b32 	%r40, %r38;
	and.b32  	%r41, %r40, 63;
	shr.u64 	%rd50, %rd49, %r41;
	or.b64  	%rd73, %rd48, %rd50;
$L__BB3_8:
	mov.b64 	%rd51, -3958705157555305931;
	{
	.reg .u32 %r0, %r1, %r2, %r3, %alo, %ahi, %blo, %bhi;
	mov.b64 	{%alo,%ahi}, %rd73;
	mov.b64 	{%blo,%bhi}, %rd51;
	mul.lo.u32 	%r0, %alo, %blo;
	mul.hi.u32 	%r1, %alo, %blo;
	mad.lo.cc.u32 	%r1, %alo, %bhi, %r1;
	madc.hi.u32 	%r2, %alo, %bhi, 0;
	mad.lo.cc.u32 	%r1, %ahi, %blo, %r1;
	madc.hi.cc.u32 	%r2, %ahi, %blo, %r2;
	madc.hi.u32 	%r3, %ahi, %bhi, 0;
	mad.lo.cc.u32 	%r2, %ahi, %bhi, %r2;
	addc.u32 	%r3, %r3, 0;
	mov.b64 	%rd52, {%r0,%r1};
	mov.b64 	%rd53, {%r2,%r3};
	}
	setp.gt.s64 	%p9, %rd53, 0;
	{
	.reg .u32 %r0, %r1, %r2, %r3, %a0, %a1, %a2, %a3, %b0, %b1, %b2, %b3;
	mov.b64 	{%a0,%a1}, %rd52;
	mov.b64 	{%a2,%a3}, %rd53;
	mov.b64 	{%b0,%b1}, %rd52;
	mov.b64 	{%b2,%b3}, %rd53;
	add.cc.u32 	%r0, %a0, %b0;
	addc.cc.u32 	%r1, %a1, %b1;
	addc.cc.u32 	%r2, %a2, %b2;
	addc.u32 	%r3, %a3, %b3;
	mov.b64 	%rd54, {%r0,%r1};
	mov.b64 	%rd55, {%r2,%r3};
	}
	selp.b64 	%rd56, %rd55, %rd53, %p9;
	selp.s64 	%rd57, -1, 0, %p9;
	sub.s64 	%rd58, %rd57, %rd15;
	cvt.u64.u32 	%rd59, %r17;
	shl.b64 	%rd60, %rd59, 32;
	add.s64 	%rd61, %rd56, 1;
	shr.u64 	%rd62, %rd61, 10;
	add.s64 	%rd63, %rd62, 1;
	shr.u64 	%rd64, %rd63, 1;
	shl.b64 	%rd65, %rd58, 52;
	add.s64 	%rd66, %rd65, %rd64;
	add.s64 	%rd67, %rd66, 4602678819172646912;
	or.b64  	%rd68, %rd67, %rd60;
	mov.b64 	%fd4, %rd68;
$L__BB3_9:
	st.param.f64 	[func_retval0], %fd4;
	st.param.b32 	[func_retval0+8], %r46;
	ret;

}


// ===== COMPILED SASS (sm_100) =====

	.target	sm_100

	.elftype	@"ET_EXEC"


//--------------------- .note.nv.tkinfo           --------------------------
	.section	.note.nv.tkinfo,"",@"SHT_NOTE"
	.sectionflags	@"SHF_NOTE_NV_TKINFO"
	.tkinfo
        /*0018*/ 	.word	0x00000002
        /*0030*/ 	.string	""
        /*0030*/ 	.string	"ptxas"
        /*0030*/ 	.string	"Cuda compilation tools, release 13.0, V13.0.88"
        /*0030*/ 	.string	"Build cuda_13.0.r13.0/compiler.36424714_0"
        /*0030*/ 	.string	"-arch sm_100 -m 64 "



//--------------------- .note.nv.cuinfo           --------------------------
	.section	.note.nv.cuinfo,"",@"SHT_NOTE"
	.sectionflags	@"SHF_NOTE_NV_CUINFO"
        /*0018*/ 	.short	0x0002
        /*001a*/ 	.short	0x0064
        /*001c*/ 	.short	0x0082
	.zero		2


//--------------------- .nv.info                  --------------------------
	.section	.nv.info,"",@"SHT_CUDA_INFO"
	.align	4


	//----- nvinfo : EIATTR_REGCOUNT
	.align		4
        /*0000*/ 	.byte	0x04, 0x2f
        /*0002*/ 	.short	(.L_3 - .L_2)
	.align		4
.L_2:
        /*0004*/ 	.word	index@(_Z5cnGpufPf)
        /*0008*/ 	.word	0x00000024


	//----- nvinfo : EIATTR_FRAME_SIZE
	.align		4
.L_3:
        /*000c*/ 	.byte	0x04, 0x11
        /*000e*/ 	.short	(.L_5 - .L_4)
	.align		4
.L_4:
        /*0010*/ 	.word	index@($_Z5cnGpufPf$__internal_trig_reduction_slowpathd)
        /*0014*/ 	.word	0x00000000


	//----- nvinfo : EIATTR_FRAME_SIZE
	.align		4
.L_5:
        /*0018*/ 	.byte	0x04, 0x11
        /*001a*/ 	.short	(.L_7 - .L_6)
	.align		4
.L_6:
        /*001c*/ 	.word	index@($__internal_1_$__cuda_sm20_dsqrt_rn_f64_mediumpath_v1)
        /*0020*/ 	.word	0x00000000


	//----- nvinfo : EIATTR_FRAME_SIZE
	.align		4
.L_7:
        /*0024*/ 	.byte	0x04, 0x11
        /*0026*/ 	.short	(.L_9 - .L_8)
	.align		4
.L_8:
        /*0028*/ 	.word	index@($__internal_0_$__cuda_sm20_div_rn_f64_full)
        /*002c*/ 	.word	0x00000000


	//----- nvinfo : EIATTR_FRAME_SIZE
	.align		4
.L_9:
        /*0030*/ 	.byte	0x04, 0x11
        /*0032*/ 	.short	(.L_11 - .L_10)
	.align		4
.L_10:
        /*0034*/ 	.word	index@($_Z5cnGpufPf$_Z9factoriald)
        /*0038*/ 	.word	0x00000000


	//----- nvinfo : EIATTR_FRAME_SIZE
	.align		4
.L_11:
        /*003c*/ 	.byte	0x04, 0x11
        /*003e*/ 	.short	(.L_13 - .L_12)
	.align		4
.L_12:
        /*0040*/ 	.word	index@($_Z5cnGpufPf$_Z5getCnid)
        /*0044*/ 	.word	0x00000000


	//----- nvinfo : EIATTR_FRAME_SIZE
	.align		4
.L_13:
        /*0048*/ 	.byte	0x04, 0x11
        /*004a*/ 	.short	(.L_15 - .L_14)
	.align		4
.L_14:
        /*004c*/ 	.word	index@(_Z5cnGpufPf)
        /*0050*/ 	.word	0x00000000


	//----- nvinfo : EIATTR_MIN_STACK_SIZE
	.align		4
.L_15:
        /*0054*/ 	.byte	0x04, 0x12
        /*0056*/ 	.short	(.L_17 - .L_16)
	.align		4
.L_16:
        /*0058*/ 	.word	index@(_Z5cnGpufPf)
        /*005c*/ 	.word	0x00000000
.L_17:


//--------------------- .nv.compat                --------------------------
	.section	.nv.compat,"",@"SHT_CUDA_COMPAT_INFO"
	.align	4
        /*0000*/ 	.byte	0x02, 0x09, 0x00, 0x00, 0x02, 0x02, 0x01, 0x00, 0x02, 0x05, 0x05, 0x00, 0x03, 0x07, 0x01, 0x01
        /*0010*/ 	.byte	0x02, 0x03, 0x00, 0x00, 0x02, 0x06, 0x01, 0x00, 0x04, 0x0b, 0x08, 0x00, 0x01, 0x00, 0x00, 0x00
        /*0020*/ 	.byte	0x00, 0x00, 0x00, 0x00


//--------------------- .nv.info._Z5cnGpufPf      --------------------------
	.section	.nv.info._Z5cnGpufPf,"",@"SHT_CUDA_INFO"
	.sectionflags	@""
	.align	4


	//----- nvinfo : EIATTR_CUDA_API_VERSION
	.align		4
        /*0000*/ 	.byte	0x04, 0x37
        /*0002*/ 	.short	(.L_19 - .L_18)
.L_18:
        /*0004*/ 	.word	0x00000082


	//----- nvinfo : EIATTR_KPARAM_INFO
	.align		4
.L_19:
        /*0008*/ 	.byte	0x04, 0x17
        /*000a*/ 	.short	(.L_21 - .L_20)
.L_20:
        /*000c*/ 	.word	0x00000000
        /*0010*/ 	.short	0x0001
        /*0012*/ 	.short	0x0008
        /*0014*/ 	.byte	0x00, 0xf5, 0x21, 0x00


	//----- nvinfo : EIATTR_KPARAM_INFO
	.align		4
.L_21:
        /*0018*/ 	.byte	0x04, 0x17
        /*001a*/ 	.short	(.L_23 - .L_22)
.L_22:
        /*001c*/ 	.word	0x00000000
        /*0020*/ 	.short	0x0000
        /*0022*/ 	.short	0x0000
        /*0024*/ 	.byte	0x00, 0xf0, 0x11, 0x00


	//----- nvinfo : EIATTR_SPARSE_MMA_MASK
	.align		4
.L_23:
        /*0028*/ 	.byte	0x03, 0x50
        /*002a*/ 	.short	0x0000


	//----- nvinfo : EIATTR_MAXREG_COUNT
	.align		4
        /*002c*/ 	.byte	0x03, 0x1b
        /*002e*/ 	.short	0x00ff


	//----- nvinfo : EIATTR_MERCURY_ISA_VERSION
	.align		4
        /*0030*/ 	.byte	0x03, 0x5f
        /*0032*/ 	.short	0x0101


	//----- nvinfo : EIATTR_VRC_CTA_INIT_COUNT
	.align		4
        /*0034*/ 	.byte	0x02, 0x4a
	.zero		1
	.zero		1


	//----- nvinfo : EIATTR_EXIT_INSTR_OFFSETS
	.align		4
        /*0038*/ 	.byte	0x04, 0x1c
        /*003a*/ 	.short	(.L_25 - .L_24)


	//   ....[0]....
.L_24:
        /*003c*/ 	.word	0x000001c0


	//----- nvinfo : EIATTR_INDIRECT_BRANCH_TARGETS
	.align		4
.L_25:
        /*0040*/ 	.byte	0x04, 0x34
        /*0042*/ 	.short	(.L_27 - .L_26)


	//   ....[0]....
.L_26:
        /*0044*/ 	.word	.L_x_81@srel
        /*0048*/ 	.short	0x0
        /*004a*/ 	.short	0x0
        /*004c*/ 	.word	0x3
        /*0050*/ 	.word	.L_x_82@srel
        /*0054*/ 	.word	.L_x_83@srel
        /*0058*/ 	.word	.L_x_84@srel


	//   ....[1]....
        /*005c*/ 	.word	.L_x_85@srel
        /*0060*/ 	.short	0x0
        /*0062*/ 	.short	0x0
        /*0064*/ 	.word	0x3
        /*0068*/ 	.word	.L_x_86@srel
        /*006c*/ 	.word	.L_x_87@srel
        /*0070*/ 	.word	.L_x_84@srel


	//   ....[2]....
        /*0074*/ 	.word	.L_x_89@srel
        /*0078*/ 	.short	0x0
        /*007a*/ 	.short	0x0
        /*007c*/ 	.word	0x3
        /*0080*/ 	.word	.L_x_90@srel
        /*0084*/ 	.word	.L_x_91@srel
        /*0088*/ 	.word	.L_x_92@srel


	//   ....[3]....
        /*008c*/ 	.word	.L_x_93@srel
        /*0090*/ 	.short	0x0
        /*0092*/ 	.short	0x0
        /*0094*/ 	.word	0x3
        /*0098*/ 	.word	.L_x_94@srel
        /*009c*/ 	.word	.L_x_95@srel
        /*00a0*/ 	.word	.L_x_92@srel


	//----- nvinfo : EIATTR_CRS_STACK_SIZE
	.align		4
.L_27:
        /*00a4*/ 	.byte	0x04, 0x1e
        /*00a6*/ 	.short	(.L_29 - .L_28)
.L_28:
        /*00a8*/ 	.word	0x00000000


	//----- nvinfo : EIATTR_CBANK_PARAM_SIZE
	.align		4
.L_29:
        /*00ac*/ 	.byte	0x03, 0x19
        /*00ae*/ 	.short	0x0010


	//----- nvinfo : EIATTR_PARAM_CBANK
	.align		4
        /*00b0*/ 	.byte	0x04, 0x0a
        /*00b2*/ 	.short	(.L_31 - .L_30)
	.align		4
.L_30:
        /*00b4*/ 	.word	index@(.nv.constant0._Z5cnGpufPf)
        /*00b8*/ 	.short	0x0380
        /*00ba*/ 	.short	0x0010


	//----- nvinfo : EIATTR_SW_WAR
	.align		4
.L_31:
        /*00bc*/ 	.byte	0x04, 0x36
        /*00be*/ 	.short	(.L_33 - .L_32)
.L_32:
        /*00c0*/ 	.word	0x00000008
.L_33:


//--------------------- .nv.callgraph             --------------------------
	.section	.nv.callgraph,"",@"SHT_CUDA_CALLGRAPH"
	.align	4
	.sectionentsize	8
	.align		4
        /*0000*/ 	.word	0x00000000
	.align		4
        /*0004*/ 	.word	0xffffffff
	.align		4
        /*0008*/ 	.word	0x00000000
	.align		4
        /*000c*/ 	.word	0xfffffffe
	.align		4
        /*0010*/ 	.word	0x00000000
	.align		4
        /*0014*/ 	.word	0xfffffffd
	.align		4
        /*0018*/ 	.word	0x00000000
	.align		4
        /*001c*/ 	.word	0xfffffffc


//--------------------- .nv.constant4             --------------------------
	.section	.nv.constant4,"a",@progbits
	.align	8
	.align		8
.nv.constant4:
        /*0000*/ 	.dword	__cudart_i2opi_d
	.align		8
        /*0008*/ 	.dword	__cudart_sin_cos_coeffs


//--------------------- .nv.constant2._Z5cnGpufPf --------------------------
	.section	.nv.constant2._Z5cnGpufPf,"a",@progbits
	.sectionflags	@""
	.align	4
.nv.constant2._Z5cnGpufPf:
        /*0000*/ 	.byte	0x90, 0x10, 0x00, 0x00, 0x40, 0x0b, 0x00, 0x00, 0x70, 0x1a, 0x00, 0x00, 0xe0, 0x1e, 0x00, 0x00
        /*0010*/ 	.byte	0x00, 0x15, 0x00, 0x00, 0x70, 0x1a, 0x00, 0x00, 0x70, 0x2e, 0x00, 0x00, 0xf0, 0x24, 0x00, 0x00
        /*0020*/ 	.byte	0xf0, 0x3b, 0x00, 0x00, 0x60, 0x40, 0x00, 0x00, 0xb0, 0x32, 0x00, 0x00, 0xf0, 0x3b, 0x00, 0x00


//--------------------- .text._Z5cnGpufPf         --------------------------
	.section	.text._Z5cnGpufPf,"ax",@progbits
	.align	128
        .global         _Z5cnGpufPf
        .type           _Z5cnGpufPf,@function
        .size           _Z5cnGpufPf,(.L_x_101 - _Z5cnGpufPf)
        .other          _Z5cnGpufPf,@"STO_CUDA_ENTRY STV_DEFAULT"
_Z5cnGpufPf:
.text._Z5cnGpufPf:
[----:B------:R-:W0:Y:S08]  /*0000*/  LDC R1, c[0x0][0x37c] ;  /* 0x0000df00ff017b82 */ /* 0x000e300000000800 */
[----:B------:R-:W-:Y:S01]  /*0010*/  S2UR UR4, SR_CTAID.Y ;  /* 0x00000000000479c3 */ /* 0x000fe20000002600 */
[----:B------:R-:W1:Y:S01]  /*0020*/  S2R R0, SR_TID.Z ;  /* 0x0000000000007919 */ /* 0x000e620000002300 */
[----:B------:R-:W2:Y:S01]  /*0030*/  LDCU UR6, c[0x0][0x370] ;  /* 0x00006e00ff0677ac */ /* 0x000ea20008000800 */
[----:B------:R-:W-:Y:S01]  /*0040*/  MOV R20, 0x180 ;  /* 0x0000018000147802 */ /* 0x000fe20000000f00 */
[----:B------:R-:W-:Y:S01]  /*0050*/  IMAD.MOV.U32 R21, RZ, RZ, 0x0 ;  /* 0x00000000ff157424 */ /* 0x000fe200078e00ff */
[----:B------:R-:W3:Y:S01]  /*0060*/  S2R R5, SR_TID.Y ;  /* 0x0000000000057919 */ /* 0x000ee20000002200 */
[----:B------:R-:W4:Y:S02]  /*0070*/  LDCU UR8, c[0x0][0x374] ;  /* 0x00006e80ff0877ac */ /* 0x000f240008000800 */
[----:B------:R-:W4:Y:S01]  /*0080*/  S2UR UR7, SR_CTAID.Z ;  /* 0x00000000000779c3 */ /* 0x000f220000002700 */
[----:B------:R-:W5:Y:S01]  /*0090*/  S2R R3, SR_TID.X ;  /* 0x0000000000037919 */ /* 0x000f620000002100 */
[----:B------:R-:W5:Y:S01]  /*00a0*/  LDCU UR9, c[0x0][0x360] ;  /* 0x00006c00ff0977ac */ /* 0x000f620008000800 */
[----:B------:R-:W3:Y:S05]  /*00b0*/  LDCU UR10, c[0x0][0x364] ;  /* 0x00006c80ff0a77ac */ /* 0x000eea0008000800 */
[----:B------:R-:W2:Y:S01]  /*00c0*/  S2UR UR5, SR_CTAID.X ;  /* 0x00000000000579c3 */ /* 0x000ea20000002500 */
[----:B------:R-:W1:Y:S01]  /*00d0*/  LDCU UR11, c[0x0][0x380] ;  /* 0x00007000ff0b77ac */ /* 0x000e620008000800 */
[----:B------:R-:W0:Y:S06]  /*00e0*/  LDCU.64 UR36, c[0x0][0x358] ;  /* 0x00006b00ff2477ac */ /* 0x000e2c0008000a00 */
[----:B------:R-:W3:Y:S01]  /*00f0*/  LDC R9, c[0x0][0x368] ;  /* 0x0000da00ff097b82 */ /* 0x000ee20000000800 */
[----:B----4-:R-:W-:Y:S01]  /*0100*/  UIMAD UR4, UR7, UR8, UR4 ;  /* 0x00000008070472a4 */ /* 0x010fe2000f8e0204 */
[----:B-1----:R-:W1:Y:S03]  /*0110*/  F2F.F64.F32 R6, UR11 ;  /* 0x0000000b00067d10 */ /* 0x002e660008201800 */
[----:B--2---:R-:W-:-:S06]  /*0120*/  UIMAD UR4, UR4, UR6, UR5 ;  /* 0x00000006040472a4 */ /* 0x004fcc000f8e0205 */
[----:B---3--:R-:W-:-:S04]  /*0130*/  IMAD R0, R9, UR4, R0 ;  /* 0x0000000409007c24 */ /* 0x008fc8000f8e0200 */
[----:B------:R-:W-:-:S04]  /*0140*/  IMAD R0, R0, UR10, R5 ;  /* 0x0000000a00007c24 */ /* 0x000fc8000f8e0205 */
[----:B-----5:R-:W-:-:S04]  /*0150*/  IMAD R2, R0, UR9, R3 ;  /* 0x0000000900027c24 */ /* 0x020fc8000f8e0203 */
[----:B01----:R-:W-:-:S07]  /*0160*/  IMAD.MOV.U32 R4, RZ, RZ, R2 ;  /* 0x000000ffff047224 */ /* 0x003fce00078e0002 */
[----:B------:R-:W-:Y:S05]  /*0170*/  CALL.REL.NOINC `($_Z5cnGpufPf$_Z5getCnid) ;  /* 0x0000000000147944 */ /* 0x000fea0003c00000 */
[----:B------:R-:W0:Y:S01]  /*0180*/  LDC.64 R6, c[0x0][0x388] ;  /* 0x0000e200ff067b82 */ /* 0x000e220000000a00 */
[----:B------:R-:W1:Y:S01]  /*0190*/  F2F.F32.F64 R5, R4 ;  /* 0x0000000400057310 */ /* 0x000e620000301000 */
[----:B0-----:R-:W-:-:S05]  /*01a0*/  IMAD.WIDE R2, R2, 0x4, R6 ;  /* 0x0000000402027825 */ /* 0x001fca00078e0206 */
[----:B-1----:R-:W-:Y:S01]  /*01b0*/  STG.E desc[UR36][R2.64], R5 ;  /* 0x0000000502007986 */ /* 0x002fe2000c101924 */
[----:B------:R-:W-:Y:S05]  /*01c0*/  EXIT ;  /* 0x000000000000794d */ /* 0x000fea0003800000 */
        .type           $_Z5cnGpufPf$_Z5getCnid,@function
        .size           $_Z5cnGpufPf$_Z5getCnid,($_Z5cnGpufPf$_Z9factoriald - $_Z5cnGpufPf$_Z5getCnid)
$_Z5cnGpufPf$_Z5getCnid:
[----:B------:R-:W-:-:S05]  /*01d0*/  VIADD R1, R1, 0xffffffb8 ;  /* 0xffffffb801017836 */ /* 0x000fca0000000000 */
[----:B------:R-:W-:Y:S04]  /*01e0*/  STL [R1+0x40], R31 ;  /* 0x0000401f01007387 */ /* 0x000fe80000100800 */
        /* <DEDUP_REMOVED lines=9> */
[----:B------:R0:W-:Y:S04]  /*0280*/  STL [R1+0x10], R19 ;  /* 0x0000101301007387 */ /* 0x0001e80000100800 */
[----:B------:R1:W-:Y:S04]  /*0290*/  STL [R1+0xc], R18 ;  /* 0x00000c1201007387 */ /* 0x0003e80000100800 */
[----:B------:R2:W-:Y:S01]  /*02a0*/  STL [R1+0x8], R17 ;  /* 0x0000081101007387 */ /* 0x0005e20000100800 */
[----:B0-----:R-:W0:Y:S05]  /*02b0*/  BMOV.32.CLEAR R19, B9 ;  /* 0x0000000009137355 */ /* 0x001e2a0000100000 */
[----:B------:R3:W-:Y:S01]  /*02c0*/  STL [R1+0x4], R16 ;  /* 0x0000041001007387 */ /* 0x0007e20000100800 */
[----:B-1----:R-:W1:Y:S05]  /*02d0*/  BMOV.32.CLEAR R18, B8 ;  /* 0x0000000008127355 */ /* 0x002e6a0000100000 */
[----:B--2---:R-:W2:Y:S05]  /*02e0*/  BMOV.32.CLEAR R17, B7 ;  /* 0x0000000007117355 */ /* 0x004eaa0000100000 */
[----:B---3--:R-:W3:Y:S05]  /*02f0*/  BMOV.32.CLEAR R16, B6 ;  /* 0x0000000006107355 */ /* 0x008eea0000100000 */
[----:B------:R4:W-:Y:S04]  /*0300*/  STL [R1+0x20], R23 ;  /* 0x0000201701007387 */ /* 0x0009e80000100800 */
[----:B------:R5:W-:Y:S04]  /*0310*/  STL [R1+0x1c], R22 ;  /* 0x00001c1601007387 */ /* 0x000be80000100800 */
[----:B------:R0:W-:Y:S01]  /*0320*/  STL [R1], R2 ;  /* 0x0000000201007387 */ /* 0x0001e20000100800 */
[----:B----4-:R-:W-:-:S02]  /*0330*/  IMAD.MOV.U32 R23, RZ, RZ, R7 ;  /* 0x000000ffff177224 */ /* 0x010fc400078e0007 */
[----:B-----5:R-:W-:Y:S02]  /*0340*/  IMAD.MOV.U32 R22, RZ, RZ, R6 ;  /* 0x000000ffff167224 */ /* 0x020fe400078e0006 */
[----:B0-----:R-:W-:Y:S01]  /*0350*/  IMAD.MOV.U32 R2, RZ, RZ, R4 ;  /* 0x000000ffff027224 */ /* 0x001fe200078e0004 */
[----:B------:R-:W0:Y:S01]  /*0360*/  MUFU.RSQ64H R7, R23 ;  /* 0x0000001700077308 */ /* 0x000e220000001c00 */
[----:B------:R-:W-:Y:S01]  /*0370*/  VIADD R6, R23, 0xfcb00000 ;  /* 0xfcb0000017067836 */ /* 0x000fe20000000000 */
[----:B------:R-:W-:Y:S01]  /*0380*/  BSSY.RECONVERGENT B6, `(.L_x_0) ;  /* 0x0000017000067945 */ /* 0x000fe20003800200 */
[----:B------:R-:W-:Y:S02]  /*0390*/  IMAD.MOV.U32 R8, RZ, RZ, 0x0 ;  /* 0x00000000ff087424 */ /* 0x000fe400078e00ff */
[----:B------:R-:W-:Y:S01]  /*03a0*/  IMAD.MOV.U32 R9, RZ, RZ, 0x3fd80000 ;  /* 0x3fd80000ff097424 */ /* 0x000fe200078e00ff */
[----:B------:R-:W-:Y:S01]  /*03b0*/  ISETP.GE.U32.AND P0, PT, R6, 0x7ca00000, PT ;  /* 0x7ca000000600780c */ /* 0x000fe20003f06070 */
[----:B0-----:R-:W-:-:S08]  /*03c0*/  DMUL R4, R6, R6 ;  /* 0x0000000606047228 */ /* 0x001fd00000000000 */
[----:B------:R-:W-:-:S08]  /*03d0*/  DFMA R4, R22, -R4, 1 ;  /* 0x3ff000001604742b */ /* 0x000fd00000000804 */
[----:B------:R-:W-:Y:S02]  /*03e0*/  DFMA R8, R4, R8, 0.5 ;  /* 0x3fe000000408742b */ /* 0x000fe40000000008 */
[----:B------:R-:W-:-:S08]  /*03f0*/  DMUL R4, R6, R4 ;  /* 0x0000000406047228 */ /* 0x000fd00000000000 */
[----:B------:R-:W-:-:S08]  /*0400*/  DFMA R4, R8, R4, R6 ;  /* 0x000000040804722b */ /* 0x000fd00000000006 */
[----:B------:R-:W-:Y:S02]  /*0410*/  DMUL R12, R22, R4 ;  /* 0x00000004160c7228 */ /* 0x000fe40000000000 */
[----:B------:R-:W-:Y:S02]  /*0420*/  VIADD R11, R5, 0xfff00000 ;  /* 0xfff00000050b7836 */ /* 0x000fe40000000000 */
[----:B------:R-:W-:-:S04]  /*0430*/  IMAD.MOV.U32 R10, RZ, RZ, R4 ;  /* 0x000000ffff0a7224 */ /* 0x000fc800078e0004 */
[----:B------:R-:W-:-:S08]  /*0440*/  DFMA R8, R12, -R12, R22 ;  /* 0x8000000c0c08722b */ /* 0x000fd00000000016 */
[----:B------:R-:W-:Y:S01]  /*0450*/  DFMA R24, R8, R10, R12 ;  /* 0x0000000a0818722b */ /* 0x000fe2000000000c */
[----:B-123--:R-:W-:Y:S10]  /*0460*/  @!P0 BRA `(.L_x_1) ;  /* 0x0000000000208947 */ /* 0x00eff40003800000 */
[----:B------:R-:W-:Y:S01]  /*0470*/  IMAD.MOV.U32 R10, RZ, RZ, R4 ;  /* 0x000000ffff0a7224 */ /* 0x000fe200078e0004 */
[----:B------:R-:W-:Y:S01]  /*0480*/  MOV R20, 0x4d0 ;  /* 0x000004d000147802 */ /* 0x000fe20000000f00 */
[----:B------:R-:W-:Y:S02]  /*0490*/  IMAD.MOV.U32 R4, RZ, RZ, R22 ;  /* 0x000000ffff047224 */ /* 0x000fe400078e0016 */
[----:B------:R-:W-:Y:S02]  /*04a0*/  IMAD.MOV.U32 R5, RZ, RZ, R23 ;  /* 0x000000ffff057224 */ /* 0x000fe400078e0017 */
[----:B------:R-:W-:-:S07]  /*04b0*/  IMAD.MOV.U32 R21, RZ, RZ, 0x0 ;  /* 0x00000000ff157424 */ /* 0x000fce00078e00ff */
[----:B------:R-:W-:Y:S05]  /*04c0*/  CALL.REL.NOINC `($__internal_1_$__cuda_sm20_dsqrt_rn_f64_mediumpath_v1) ;  /* 0x0000004800b07944 */ /* 0x000fea0003c00000 */
[----:B------:R-:W-:Y:S02]  /*04d0*/  IMAD.MOV.U32 R24, RZ, RZ, R4 ;  /* 0x000000ffff187224 */ /* 0x000fe400078e0004 */
[----:B------:R-:W-:-:S07]  /*04e0*/  IMAD.MOV.U32 R25, RZ, RZ, R5 ;  /* 0x000000ffff197224 */ /* 0x000fce00078e0005 */
.L_x_1:
[----:B------:R-:W-:Y:S05]  /*04f0*/  BSYNC.RECONVERGENT B6 ;  /* 0x0000000000067941 */ /* 0x000fea0003800200 */
.L_x_0:
[----:B------:R-:W-:Y:S01]  /*0500*/  UMOV UR4, 0xe2308c3a ;  /* 0xe2308c3a00047882 */ /* 0x000fe20000000000 */
[----:B------:R-:W-:Y:S01]  /*0510*/  UMOV UR5, 0x3e45798e ;  /* 0x3e45798e00057882 */ /* 0x000fe20000000000 */
[----:B------:R-:W-:Y:S01]  /*0520*/  BSSY.RECONVERGENT B9, `(.L_x_2) ;  /* 0x0000409000097945 */ /* 0x000fe20003800200 */
[----:B------:R-:W-:-:S14]  /*0530*/  DSETP.GEU.AND P0, PT, R22, UR4, PT ;  /* 0x0000000416007e2a */ /* 0x000fdc000bf0e000 */
[----:B------:R-:W-:Y:S05]  /*0540*/  @P0 BRA `(.L_x_3) ;  /* 0x0000000400500947 */ /* 0x000fea0003800000 */
[----:B------:R-:W0:Y:S01]  /*0550*/  I2F.F64 R26, R2 ;  /* 0x00000002001a7312 */ /* 0x000e220000201c00 */
[----:B------:R-:W-:Y:S01]  /*0560*/  MOV R20, 0x5b0 ;  /* 0x000005b000147802 */ /* 0x000fe20000000f00 */
[----:B------:R-:W-:Y:S01]  /*0570*/  IMAD.MOV.U32 R21, RZ, RZ, 0x0 ;  /* 0x00000000ff157424 */ /* 0x000fe200078e00ff */
[----:B0-----:R-:W-:Y:S01]  /*0580*/  MOV R4, R26 ;  /* 0x0000001a00047202 */ /* 0x001fe20000000f00 */
[----:B------:R-:W-:-:S07]  /*0590*/  IMAD.MOV.U32 R5, RZ, RZ, R27 ;  /* 0x000000ffff057224 */ /* 0x000fce00078e001b */
[----:B------:R-:W-:Y:S05]  /*05a0*/  CALL.REL.NOINC `($_Z5cnGpufPf$_Z9factoriald) ;  /* 0x0000004000607944 */ /* 0x000fea0003c00000 */
[C---:B------:R-:W-:Y:S01]  /*05b0*/  DADD R6, R26.reuse, 1 ;  /* 0x3ff000001a067429 */ /* 0x040fe20000000000 */
[----:B------:R-:W-:Y:S01]  /*05c0*/  FSETP.GEU.AND P1, PT, |R23|, 6.5827683646048100446e-37, PT ;  /* 0x036000001700780b */ /* 0x000fe20003f2e200 */
[----:B------:R-:W-:Y:S01]  /*05d0*/  DADD R2, R26, 2 ;  /* 0x400000001a027429 */ /* 0x000fe20000000000 */
[----:B------:R-:W-:Y:S01]  /*05e0*/  BSSY.RECONVERGENT B6, `(.L_x_4) ;  /* 0x0000018000067945 */ /* 0x000fe20003800200 */
[----:B------:R-:W-:Y:S02]  /*05f0*/  IMAD.MOV.U32 R24, RZ, RZ, R4 ;  /* 0x000000ffff187224 */ /* 0x000fe400078e0004 */
[----:B------:R-:W-:-:S04]  /*0600*/  IMAD.MOV.U32 R25, RZ, RZ, R5 ;  /* 0x000000ffff197224 */ /* 0x000fc800078e0005 */
[----:B------:R-:W-:Y:S01]  /*0610*/  DMUL R6, R6, R2 ;  /* 0x0000000206067228 */ /* 0x000fe20000000000 */
[----:B------:R-:W-:-:S05]  /*0620*/  IMAD.MOV.U32 R2, RZ, RZ, 0x1 ;  /* 0x00000001ff027424 */ /* 0x000fca00078e00ff */
[----:B------:R-:W0:Y:S02]  /*0630*/  MUFU.RCP64H R3, R7 ;  /* 0x0000000700037308 */ /* 0x000e240000001800 */
[----:B0-----:R-:W-:-:S08]  /*0640*/  DFMA R8, -R6, R2, 1 ;  /* 0x3ff000000608742b */ /* 0x001fd00000000102 */
[----:B------:R-:W-:-:S08]  /*0650*/  DFMA R8, R8, R8, R8 ;  /* 0x000000080808722b */ /* 0x000fd00000000008 */
[----:B------:R-:W-:-:S08]  /*0660*/  DFMA R8, R2, R8, R2 ;  /* 0x000000080208722b */ /* 0x000fd00000000002 */
[----:B------:R-:W-:-:S08]  /*0670*/  DFMA R2, -R6, R8, 1 ;  /* 0x3ff000000602742b */ /* 0x000fd00000000108 */
[----:B------:R-:W-:-:S08]  /*0680*/  DFMA R2, R8, R2, R8 ;  /* 0x000000020802722b */ /* 0x000fd00000000008 */
[----:B------:R-:W-:-:S08]  /*0690*/  DMUL R28, R22, R2 ;  /* 0x00000002161c7228 */ /* 0x000fd00000000000 */
[----:B------:R-:W-:-:S08]  /*06a0*/  DFMA R8, -R6, R28, R22 ;  /* 0x0000001c0608722b */ /* 0x000fd00000000116 */
[----:B------:R-:W-:-:S10]  /*06b0*/  DFMA R28, R2, R8, R28 ;  /* 0x00000008021c722b */ /* 0x000fd4000000001c */
[----:B------:R-:W-:-:S05]  /*06c0*/  FFMA R0, RZ, R7, R29 ;  /* 0x00000007ff007223 */ /* 0x000fca000000001d */
[----:B------:R-:W-:-:S13]  /*06d0*/  FSETP.GT.AND P0, PT, |R0|, 1.469367938527859385e-39, PT ;  /* 0x001000000000780b */ /* 0x000fda0003f04200 */
[----:B------:R-:W-:Y:S05]  /*06e0*/  @P0 BRA P1, `(.L_x_5) ;  /* 0x00000000001c0947 */ /* 0x000fea0000800000 */
[----:B------:R-:W-:Y:S01]  /*06f0*/  IMAD.MOV.U32 R4, RZ, RZ, R22 ;  /* 0x000000ffff047224 */ /* 0x000fe200078e0016 */
[----:B------:R-:W-:Y:S01]  /*0700*/  MOV R20, 0x740 ;  /* 0x0000074000147802 */ /* 0x000fe20000000f00 */
[----:B------:R-:W-:Y:S02]  /*0710*/  IMAD.MOV.U32 R5, RZ, RZ, R23 ;  /* 0x000000ffff057224 */ /* 0x000fe400078e0017 */
[----:B------:R-:W-:-:S07]  /*0720*/  IMAD.MOV.U32 R21, RZ, RZ, 0x0 ;  /* 0x00000000ff157424 */ /* 0x000fce00078e00ff */
[----:B------:R-:W-:Y:S05]  /*0730*/  CALL.REL.NOINC `($__internal_0_$__cuda_sm20_div_rn_f64_full) ;  /* 0x00000040006c7944 */ /* 0x000fea0003c00000 */
[----:B------:R-:W-:Y:S02]  /*0740*/  IMAD.MOV.U32 R28, RZ, RZ, R4 ;  /* 0x000000ffff1c7224 */ /* 0x000fe400078e0004 */
[----:B------:R-:W-:-:S07]  /*0750*/  IMAD.MOV.U32 R29, RZ, RZ, R5 ;  /* 0x000000ffff1d7224 */ /* 0x000fce00078e0005 */
.L_x_5:
[----:B------:R-:W-:Y:S05]  /*0760*/  BSYNC.RECONVERGENT B6 ;  /* 0x0000000000067941 */ /* 0x000fea0003800200 */
.L_x_4:
[C---:B------:R-:W-:Y:S01]  /*0770*/  DADD R6, R26.reuse, 3 ;  /* 0x400800001a067429 */ /* 0x040fe20000000000 */
[----:B------:R-:W-:Y:S01]  /*0780*/  IMAD.MOV.U32 R2, RZ, RZ, 0x1 ;  /* 0x00000001ff027424 */ /* 0x000fe200078e00ff */
[----:B------:R-:W-:Y:S01]  /*0790*/  DADD R26, R26, 4 ;  /* 0x401000001a1a7429 */ /* 0x000fe20000000000 */
[----:B------:R-:W-:Y:S01]  /*07a0*/  FSETP.GEU.AND P1, PT, |R23|, 6.5827683646048100446e-37, PT ;  /* 0x036000001700780b */ /* 0x000fe20003f2e200 */
[----:B------:R-:W-:Y:S06]  /*07b0*/  BSSY.RECONVERGENT B6, `(.L_x_6) ;  /* 0x0000013000067945 */ /* 0x000fec0003800200 */
[----:B------:R-:W-:-:S06]  /*07c0*/  DMUL R6, R6, R26 ;  /* 0x0000001a06067228 */ /* 0x000fcc0000000000 */
        /* <DEDUP_REMOVED lines=17> */
.L_x_7:
[----:B------:R-:W-:Y:S05]  /*08e0*/  BSYNC.RECONVERGENT B6 ;  /* 0x0000000000067941 */ /* 0x000fea0003800200 */
.L_x_6:
[----:B------:R-:W0:Y:S01]  /*08f0*/  MUFU.RCP64H R3, R25 ;  /* 0x0000001900037308 */ /* 0x000e220000001800 */
[----:B------:R-:W-:Y:S01]  /*0900*/  IMAD.MOV.U32 R2, RZ, RZ, 0x1 ;  /* 0x00000001ff027424 */ /* 0x000fe200078e00ff */
[----:B------:R-:W-:Y:S01]  /*0910*/  DADD R4, R4, -1 ;  /* 0xbff0000004047429 */ /* 0x000fe20000000000 */
[----:B------:R-:W-:Y:S07]  /*0920*/  BSSY.RECONVERGENT B6, `(.L_x_8) ;  /* 0x0000015000067945 */ /* 0x000fee0003800200 */
[----:B------:R-:W-:-:S02]  /*0930*/  DFMA R28, R4, R28, 1 ;  /* 0x3ff00000041c742b */ /* 0x000fc4000000001c */
[----:B0-----:R-:W-:-:S08]  /*0940*/  DFMA R6, -R24, R2, 1 ;  /* 0x3ff000001806742b */ /* 0x001fd00000000102 */
[----:B------:R-:W-:Y:S01]  /*0950*/  FSETP.GEU.AND P1, PT, |R29|, 6.5827683646048100446e-37, PT ;  /* 0x036000001d00780b */ /* 0x000fe20003f2e200 */
        /* <DEDUP_REMOVED lines=11> */
[----:B------:R-:W-:Y:S01]  /*0a10*/  MOV R5, R29 ;  /* 0x0000001d00057202 */ /* 0x000fe20000000f00 */
[----:B------:R-:W-:Y:S01]  /*0a20*/  IMAD.MOV.U32 R6, RZ, RZ, R24 ;  /* 0x000000ffff067224 */ /* 0x000fe200078e0018 */
[----:B------:R-:W-:Y:S01]  /*0a30*/  MOV R20, 0xa70 ;  /* 0x00000a7000147802 */ /* 0x000fe20000000f00 */
[----:B------:R-:W-:Y:S02]  /*0a40*/  IMAD.MOV.U32 R7, RZ, RZ, R25 ;  /* 0x000000ffff077224 */ /* 0x000fe400078e0019 */
[----:B------:R-:W-:-:S07]  /*0a50*/  IMAD.MOV.U32 R21, RZ, RZ, 0x0 ;  /* 0x00000000ff157424 */ /* 0x000fce00078e00ff */
[----:B------:R-:W-:Y:S05]  /*0a60*/  CALL.REL.NOINC `($__internal_0_$__cuda_sm20_div_rn_f64_full) ;  /* 0x0000003c00a07944 */ /* 0x000fea0003c00000 */
.L_x_9:
[----:B------:R-:W-:Y:S05]  /*0a70*/  BSYNC.RECONVERGENT B6 ;  /* 0x0000000000067941 */ /* 0x000fea0003800200 */
.L_x_8:
[----:B------:R-:W-:Y:S05]  /*0a80*/  BRA `(.L_x_10) ;  /* 0x0000003800c87947 */ /* 0x000fea0003800000 */
.L_x_3:
[----:B------:R-:W-:-:S14]  /*0a90*/  DSETP.GT.AND P0, PT, R22, RZ, PT ;  /* 0x000000ff1600722a */ /* 0x000fdc0003f04000 */
[----:B------:R-:W-:Y:S05]  /*0aa0*/  @!P0 BRA `(.L_x_11) ;  /* 0x0000001800708947 */ /* 0x000fea0003800000 */
[----:B------:R-:W0:Y:S01]  /*0ab0*/  LDC.64 R26, c[0x0][0x358] ;  /* 0x0000d600ff1a7b82 */ /* 0x000e220000000a00 */
[----:B------:R-:W-:Y:S01]  /*0ac0*/  ISETP.GT.AND P0, PT, R2, 0x1, PT ;  /* 0x000000010200780c */ /* 0x000fe20003f04270 */
[----:B------:R-:W-:-:S12]  /*0ad0*/  BSSY.RELIABLE B8, `(.L_x_12) ;  /* 0x00000fd000087945 */ /* 0x000fd80003800100 */
[----:B------:R-:W-:Y:S05]  /*0ae0*/  @P0 BRA `(.L_x_13) ;  /* 0x00000008006c0947 */ /* 0x000fea0003800000 */
[----:B------:R-:W-:-:S05]  /*0af0*/  VIMNMX.U32 R0, PT, PT, R2, 0x2, PT ;  /* 0x0000000202007848 */ /* 0x000fca0003fe0000 */
[----:B------:R-:W-:-:S04]  /*0b00*/  IMAD.SHL.U32 R0, R0, 0x4, RZ ;  /* 0x0000000400007824 */ /* 0x000fc800078e00ff */
[----:B------:R-:W1:Y:S02]  /*0b10*/  LDC R4, c[0x2][R0] ;  /* 0x0080000000047b82 */ /* 0x000e640000000800 */
[----:B-1----:R-:W-:-:S04]  /*0b20*/  SHF.R.S32.HI R5, RZ, 0x1f, R4 ;  /* 0x0000001fff057819 */ /* 0x002fc80000011404 */
.L_x_81:
[----:B------:R-:W-:Y:S05]  /*0b30*/  BRX R4 -0xb40                                                            (*"BRANCH_TARGETS .L_x_82,.L_x_83,.L_x_84"*) ;  /* 0xfffffff404307949 */ /* 0x000fea000383ffff */
.L_x_83:
[----:B------:R-:W-:Y:S05]  /*0b40*/  BREAK.RELIABLE B8 ;  /* 0x0000000000087942 */ /* 0x000fea0003800100 */
[----:B------:R-:W-:Y:S01]  /*0b50*/  DSETP.NEU.AND P0, PT, R24, +INF , PT ;  /* 0x7ff000001800742a */ /* 0x000fe20003f0d000 */
[----:B------:R-:W-:-:S13]  /*0b60*/  BSSY.RECONVERGENT B6, `(.L_x_14) ;  /* 0x0000019000067945 */ /* 0x000fda0003800200 */
[----:B------:R-:W-:Y:S01]  /*0b70*/  @!P0 DMUL R4, RZ, +INF ;  /* 0x7ff00000ff048828 */ /* 0x000fe20000000000 */
[----:B------:R-:W-:Y:S01]  /*0b80*/  @!P0 IMAD.MOV.U32 R6, RZ, RZ, RZ ;  /* 0x000000ffff068224 */ /* 0x000fe200078e00ff */
[----:B------:R-:W-:Y:S09]  /*0b90*/  @!P0 BRA `(.L_x_15) ;  /* 0x0000000000548947 */ /* 0x000ff20003800000 */
[----:B------:R-:W-:Y:S01]  /*0ba0*/  UMOV UR4, 0x6dc9c883 ;  /* 0x6dc9c88300047882 */ /* 0x000fe20000000000 */
[----:B------:R-:W-:Y:S01]  /*0bb0*/  UMOV UR5, 0x3fe45f30 ;  /* 0x3fe45f3000057882 */ /* 0x000fe20000000000 */
[C---:B------:R-:W-:Y:S02]  /*0bc0*/  DSETP.GE.AND P0, PT, R24.reuse, 2.14748364800000000000e+09, PT ;  /* 0x41e000001800742a */ /* 0x040fe40003f06000 */
[----:B------:R-:W-:Y:S01]  /*0bd0*/  DMUL R6, R24, UR4 ;  /* 0x0000000418067c28 */ /* 0x000fe20008000000 */
[----:B------:R-:W-:Y:S01]  /*0be0*/  UMOV UR4, 0x54442d18 ;  /* 0x54442d1800047882 */ /* 0x000fe20000000000 */
[----:B------:R-:W-:-:S08]  /*0bf0*/  UMOV UR5, 0x3ff921fb ;  /* 0x3ff921fb00057882 */ /* 0x000fd00000000000 */
[----:B------:R-:W1:Y:S08]  /*0c00*/  F2I.F64 R6, R6 ;  /* 0x0000000600067311 */ /* 0x000e700000301100 */
[----:B-1----:R-:W1:Y:S02]  /*0c10*/  I2F.F64 R4, R6 ;  /* 0x0000000600047312 */ /* 0x002e640000201c00 */
[----:B-1----:R-:W-:Y:S01]  /*0c20*/  DFMA R2, R4, -UR4, R24 ;  /* 0x8000000404027c2b */ /* 0x002fe20008000018 */
[----:B------:R-:W-:Y:S01]  /*0c30*/  UMOV UR4, 0x33145c00 ;  /* 0x33145c0000047882 */ /* 0x000fe20000000000 */
[----:B------:R-:W-:-:S06]  /*0c40*/  UMOV UR5, 0x3c91a626 ;  /* 0x3c91a62600057882 */ /* 0x000fcc0000000000 */
[----:B------:R-:W-:Y:S01]  /*0c50*/  DFMA R2, R4, -UR4, R2 ;  /* 0x8000000404027c2b */ /* 0x000fe20008000002 */
[----:B------:R-:W-:Y:S01]  /*0c60*/  UMOV UR4, 0x252049c0 ;  /* 0x252049c000047882 */ /* 0x000fe20000000000 */
[----:B------:R-:W-:-:S06]  /*0c70*/  UMOV UR5, 0x397b839a ;  /* 0x397b839a00057882 */ /* 0x000fcc0000000000 */
[----:B------:R-:W-:Y:S01]  /*0c80*/  DFMA R4, R4, -UR4, R2 ;  /* 0x8000000404047c2b */ /* 0x000fe20008000002 */
[----:B------:R-:W-:Y:S10]  /*0c90*/  @!P0 BRA `(.L_x_15) ;  /* 0x0000000000148947 */ /* 0x000ff40003800000 */
[----:B------:R-:W-:Y:S01]  /*0ca0*/  IMAD.MOV.U32 R4, RZ, RZ, R24 ;  /* 0x000000ffff047224 */ /* 0x000fe200078e0018 */
[----:B------:R-:W-:Y:S01]  /*0cb0*/  MOV R20, 0xcf0 ;  /* 0x00000cf000147802 */ /* 0x000fe20000000f00 */
[----:B------:R-:W-:Y:S02]  /*0cc0*/  IMAD.MOV.U32 R5, RZ, RZ, R25 ;  /* 0x000000ffff057224 */ /* 0x000fe400078e0019 */
[----:B------:R-:W-:-:S07]  /*0cd0*/  IMAD.MOV.U32 R21, RZ, RZ, 0x0 ;  /* 0x00000000ff157424 */ /* 0x000fce00078e00ff */
[----:B0-----:R-:W-:Y:S05]  /*0ce0*/  CALL.REL.NOINC `($_Z5cnGpufPf$__internal_trig_reduction_slowpathd) ;  /* 0x0000004400587944 */ /* 0x001fea0003c00000 */
.L_x_15:
[----:B------:R-:W-:Y:S05]  /*0cf0*/  BSYNC.RECONVERGENT B6 ;  /* 0x0000000000067941 */ /* 0x000fea0003800200 */
.L_x_14:
[----:B------:R-:W1:Y:S01]  /*0d00*/  LDCU.64 UR4, c[0x4][0x8] ;  /* 0x01000100ff0477ac */ /* 0x000e620008000a00 */
[----:B------:R-:W-:Y:S01]  /*0d10*/  IMAD.SHL.U32 R0, R6, 0x40, RZ ;  /* 0x0000004006007824 */ /* 0x000fe200078e00ff */
[----:B0-----:R-:W-:Y:S02]  /*0d20*/  R2UR UR6, R26 ;  /* 0x000000001a0672ca */ /* 0x001fe400000e0000 */
[----:B------:R-:W-:Y:S02]  /*0d30*/  R2UR UR7, R27 ;  /* 0x000000001b0772ca */ /* 0x000fe400000e0000 */
[----:B------:R-:W-:-:S04]  /*0d40*/  LOP3.LUT R0, R0, 0x40, RZ, 0xc0, !PT ;  /* 0x0000004000007812 */ /* 0x000fc800078ec0ff */
[----:B-1----:R-:W-:-:S05]  /*0d50*/  IADD3 R22, P0, PT, R0, UR4, RZ ;  /* 0x0000000400167c10 */ /* 0x002fca000ff1e0ff */
[----:B------:R-:W-:Y:S01]  /*0d60*/  IMAD.X R23, RZ, RZ, UR5, P0 ;  /* 0x00000005ff177e24 */ /* 0x000fe200080e06ff */
[----:B------:R-:W-:-:S04]  /*0d70*/  R2UR UR4, R26 ;  /* 0x000000001a0472ca */ /* 0x000fc800000e0000 */
[----:B------:R-:W2:Y:S01]  /*0d80*/  LDG.E.128.CONSTANT R12, desc[UR6][R22.64] ;  /* 0x00000006160c7981 */ /* 0x000ea2000c1e9d00 */
[----:B------:R-:W-:-:S13]  /*0d90*/  R2UR UR5, R27 ;  /* 0x000000001b0572ca */ /* 0x000fda00000e0000 */
[----:B------:R-:W3:Y:S04]  /*0da0*/  LDG.E.128.CONSTANT R8, desc[UR4][R22.64+0x10] ;  /* 0x0000100416087981 */ /* 0x000ee8000c1e9d00 */
[----:B------:R-:W4:Y:S01]  /*0db0*/  LDG.E.128.CONSTANT R28, desc[UR4][R22.64+0x20] ;  /* 0x00002004161c7981 */ /* 0x000f22000c1e9d00 */
[----:B------:R-:W-:Y:S01]  /*0dc0*/  LOP3.LUT R0, R6, 0x1, RZ, 0xc0, !PT ;  /* 0x0000000106007812 */ /* 0x000fe200078ec0ff */
[----:B------:R-:W-:Y:S01]  /*0dd0*/  IMAD.MOV.U32 R26, RZ, RZ, 0x20fd8164 ;  /* 0x20fd8164ff1a7424 */ /* 0x000fe200078e00ff */
[----:B------:R-:W-:Y:S01]  /*0de0*/  DMUL R2, R4, R4 ;  /* 0x0000000404027228 */ /* 0x000fe20000000000 */
[----:B------:R-:W-:Y:S01]  /*0df0*/  BSSY.RECONVERGENT B6, `(.L_x_16) ;  /* 0x0000028000067945 */ /* 0x000fe20003800200 */
[----:B------:R-:W-:Y:S01]  /*0e00*/  ISETP.NE.U32.AND P0, PT, R0, 0x1, PT ;  /* 0x000000010000780c */ /* 0x000fe20003f05070 */
[----:B------:R-:W-:-:S03]  /*0e10*/  IMAD.MOV.U32 R0, RZ, RZ, 0x3da8ff83 ;  /* 0x3da8ff83ff007424 */ /* 0x000fc600078e00ff */
[----:B------:R-:W-:Y:S02]  /*0e20*/  FSEL R26, R26, -8.06006814911005101289e+34, !P0 ;  /* 0xf9785eba1a1a7808 */ /* 0x000fe40004000000 */
[----:B------:R-:W-:-:S06]  /*0e30*/  FSEL R27, -R0, 0.11223486810922622681, !P0 ;  /* 0x3de5db65001b7808 */ /* 0x000fcc0004000100 */
[----:B--2---:R-:W-:-:S08]  /*0e40*/  DFMA R12, R2, R26, R12 ;  /* 0x0000001a020c722b */ /* 0x004fd0000000000c */
[----:B------:R-:W-:-:S08]  /*0e50*/  DFMA R12, R2, R12, R14 ;  /* 0x0000000c020c722b */ /* 0x000fd0000000000e */
[----:B---3--:R-:W-:-:S08]  /*0e60*/  DFMA R8, R2, R12, R8 ;  /* 0x0000000c0208722b */ /* 0x008fd00000000008 */
[----:B------:R-:W-:Y:S01]  /*0e70*/  DFMA R8, R2, R8, R10 ;  /* 0x000000080208722b */ /* 0x000fe2000000000a */
[----:B------:R-:W0:Y:S01]  /*0e80*/  MUFU.RCP64H R11, R25 ;  /* 0x00000019000b7308 */ /* 0x000e220000001800 */
[----:B------:R-:W-:-:S06]  /*0e90*/  IMAD.MOV.U32 R10, RZ, RZ, 0x1 ;  /* 0x00000001ff0a7424 */ /* 0x000fcc00078e00ff */
[----:B----4-:R-:W-:-:S08]  /*0ea0*/  DFMA R8, R2, R8, R28 ;  /* 0x000000080208722b */ /* 0x010fd0000000001c */
[----:B------:R-:W-:Y:S02]  /*0eb0*/  DFMA R8, R2, R8, R30 ;  /* 0x000000080208722b */ /* 0x000fe4000000001e */
[----:B0-----:R-:W-:-:S06]  /*0ec0*/  DFMA R12, R10, -R24, 1 ;  /* 0x3ff000000a0c742b */ /* 0x001fcc0000000818 */
[----:B------:R-:W-:Y:S02]  /*0ed0*/  DFMA R4, R8, R4, R4 ;  /* 0x000000040804722b */ /* 0x000fe40000000004 */
[----:B------:R-:W-:Y:S02]  /*0ee0*/  DFMA R2, R2, R8, 1 ;  /* 0x3ff000000202742b */ /* 0x000fe40000000008 */
[----:B------:R-:W-:-:S08]  /*0ef0*/  DFMA R12, R12, R12, R12 ;  /* 0x0000000c0c0c722b */ /* 0x000fd0000000000c */
[----:B------:R-:W-:Y:S01]  /*0f00*/  DFMA R12, R10, R12, R10 ;  /* 0x0000000c0a0c722b */ /* 0x000fe2000000000a */
[----:B------:R-:W-:Y:S02]  /*0f10*/  FSEL R8, R2, R4, !P0 ;  /* 0x0000000402087208 */ /* 0x000fe40004000000 */
[----:B------:R-:W-:Y:S02]  /*0f20*/  FSEL R9, R3, R5, !P0 ;  /* 0x0000000503097208 */ /* 0x000fe40004000000 */
[----:B------:R-:W-:-:S03]  /*0f30*/  LOP3.LUT P0, RZ, R6, 0x2, RZ, 0xc0, !PT ;  /* 0x0000000206ff7812 */ /* 0x000fc6000780c0ff */
[----:B------:R-:W-:Y:S02]  /*0f40*/  DFMA R4, R12, -R24, 1 ;  /* 0x3ff000000c04742b */ /* 0x000fe40000000818 */
[----:B------:R-:W-:-:S06]  /*0f50*/  DADD R2, RZ, -R8 ;  /* 0x00000000ff027229 */ /* 0x000fcc0000000808 */
[----:B------:R-:W-:-:S04]  /*0f60*/  DFMA R4, R12, R4, R12 ;  /* 0x000000040c04722b */ /* 0x000fc8000000000c */
[----:B------:R-:W-:Y:S02]  /*0f70*/  FSEL R2, R8, R2, !P0 ;  /* 0x0000000208027208 */ /* 0x000fe40004000000 */
[----:B------:R-:W-:-:S04]  /*0f80*/  FSEL R3, R9, R3, !P0 ;  /* 0x0000000309037208 */ /* 0x000fc80004000000 */
[----:B------:R-:W-:Y:S02]  /*0f90*/  FSETP.GEU.AND P1, PT, |R3|, 6.5827683646048100446e-37, PT ;  /* 0x036000000300780b */ /* 0x000fe40003f2e200 */
[----:B------:R-:W-:-:S08]  /*0fa0*/  DMUL R6, R4, R2 ;  /* 0x0000000204067228 */ /* 0x000fd00000000000 */
[----:B------:R-:W-:-:S08]  /*0fb0*/  DFMA R8, R6, -R24, R2 ;  /* 0x800000180608722b */ /* 0x000fd00000000002 */
        /* <DEDUP_REMOVED lines=11> */
.L_x_17:
[----:B------:R-:W-:Y:S05]  /*1070*/  BSYNC.RECONVERGENT B6 ;  /* 0x0000000000067941 */ /* 0x000fea0003800200 */
.L_x_16:
[----:B------:R-:W-:Y:S05]  /*1080*/  BRA `(.L_x_10) ;  /* 0x0000003400487947 */ /* 0x000fea0003800000 */
.L_x_82:
[----:B------:R-:W-:Y:S05]  /*1090*/  BREAK.RELIABLE B8 ;  /* 0x0000000000087942 */ /* 0x000fea0003800100 */
[----:B------:R-:W-:Y:S01]  /*10a0*/  DSETP.NEU.AND P0, PT, R24, +INF , PT ;  /* 0x7ff000001800742a */ /* 0x000fe20003f0d000 */
[----:B------:R-:W-:-:S13]  /*10b0*/  BSSY.RECONVERGENT B7, `(.L_x_18) ;  /* 0x000001c000077945 */ /* 0x000fda0003800200 */
[----:B------:R-:W-:Y:S01]  /*10c0*/  @!P0 DMUL R4, RZ, +INF ;  /* 0x7ff00000ff048828 */ /* 0x000fe20000000000 */
[----:B------:R-:W-:Y:S01]  /*10d0*/  @!P0 IMAD.MOV.U32 R6, RZ, RZ, 0x1 ;  /* 0x00000001ff068424 */ /* 0x000fe200078e00ff */
[----:B------:R-:W-:Y:S09]  /*10e0*/  @!P0 BRA `(.L_x_19) ;  /* 0x0000000000608947 */ /* 0x000ff20003800000 */
[----:B------:R-:W-:Y:S01]  /*10f0*/  UMOV UR4, 0x6dc9c883 ;  /* 0x6dc9c88300047882 */ /* 0x000fe20000000000 */
[----:B------:R-:W-:Y:S01]  /*1100*/  UMOV UR5, 0x3fe45f30 ;  /* 0x3fe45f3000057882 */ /* 0x000fe20000000000 */
[C---:B------:R-:W-:Y:S01]  /*1110*/  DSETP.GE.AND P0, PT, R24.reuse, 2.14748364800000000000e+09, PT ;  /* 0x41e000001800742a */ /* 0x040fe20003f06000 */
[----:B------:R-:W-:Y:S01]  /*1120*/  BSSY.RECONVERGENT B6, `(.L_x_20) ;  /* 0x0000013000067945 */ /* 0x000fe20003800200 */
        /* <DEDUP_REMOVED lines=18> */
.L_x_21:
[----:B------:R-:W-:Y:S05]  /*1250*/  BSYNC.RECONVERGENT B6 ;  /* 0x0000000000067941 */ /* 0x000fea0003800200 */
.L_x_20:
[----:B------:R-:W-:-:S07]  /*1260*/  VIADD R6, R6, 0x1 ;  /* 0x0000000106067836 */ /* 0x000fce0000000000 */
.L_x_19:
[----:B------:R-:W-:Y:S05]  /*1270*/  BSYNC.RECONVERGENT B7 ;  /* 0x0000000000077941 */ /* 0x000fea0003800200 */
.L_x_18:
        /* <DEDUP_REMOVED lines=14> */
[----:B------:R-:W-:Y:S02]  /*1360*/  DMUL R22, R4, R4 ;  /* 0x0000000404167228 */ /* 0x000fe40000000000 */
[----:B------:R-:W-:Y:S01]  /*1370*/  ISETP.NE.U32.AND P0, PT, R0, 0x1, PT ;  /* 0x000000010000780c */ /* 0x000fe20003f05070 */
[----:B------:R-:W-:-:S03]  /*1380*/  IMAD.MOV.U32 R0, RZ, RZ, 0x3da8ff83 ;  /* 0x3da8ff83ff007424 */ /* 0x000fc600078e00ff */
[----:B------:R-:W-:Y:S02]  /*1390*/  FSEL R28, R28, -8.06006814911005101289e+34, !P0 ;  /* 0xf9785eba1c1c7808 */ /* 0x000fe40004000000 */
[----:B------:R-:W-:-:S06]  /*13a0*/  FSEL R29, -R0, 0.11223486810922622681, !P0 ;  /* 0x3de5db65001d7808 */ /* 0x000fcc0004000100 */
[----:B--2---:R-:W-:-:S08]  /*13b0*/  DFMA R12, R22, R28, R12 ;  /* 0x0000001c160c722b */ /* 0x004fd0000000000c */
[----:B------:R-:W-:-:S08]  /*13c0*/  DFMA R12, R22, R12, R14 ;  /* 0x0000000c160c722b */ /* 0x000fd0000000000e */
[----:B---3--:R-:W-:-:S08]  /*13d0*/  DFMA R8, R22, R12, R8 ;  /* 0x0000000c1608722b */ /* 0x008fd00000000008 */
[----:B------:R-:W-:-:S08]  /*13e0*/  DFMA R8, R22, R8, R10 ;  /* 0x000000081608722b */ /* 0x000fd0000000000a */
[----:B----4-:R-:W-:-:S08]  /*13f0*/  DFMA R8, R22, R8, R24 ;  /* 0x000000081608722b */ /* 0x010fd00000000018 */
[----:B------:R-:W-:-:S08]  /*1400*/  DFMA R8, R22, R8, R26 ;  /* 0x000000081608722b */ /* 0x000fd0000000001a */
[----:B------:R-:W-:Y:S02]  /*1410*/  DFMA R4, R8, R4, R4 ;  /* 0x000000040804722b */ /* 0x000fe40000000004 */
[----:B------:R-:W-:-:S10]  /*1420*/  DFMA R8, R22, R8, 1 ;  /* 0x3ff000001608742b */ /* 0x000fd40000000008 */
[----:B------:R-:W-:Y:S02]  /*1430*/  FSEL R4, R8, R4, !P0 ;  /* 0x0000000408047208 */ /* 0x000fe40004000000 */
[----:B------:R-:W-:Y:S02]  /*1440*/  FSEL R5, R9, R5, !P0 ;  /* 0x0000000509057208 */ /* 0x000fe40004000000 */
[----:B------:R-:W-:-:S04]  /*1450*/  LOP3.LUT P0, RZ, R6, 0x2, RZ, 0xc0, !PT ;  /* 0x0000000206ff7812 */ /* 0x000fc8000780c0ff */
[----:B------:R-:W-:-:S10]  /*1460*/  DADD R2, RZ, -R4 ;  /* 0x00000000ff027229 */ /* 0x000fd40000000804 */
[----:B------:R-:W-:Y:S02]  /*1470*/  FSEL R4, R4, R2, !P0 ;  /* 0x0000000204047208 */ /* 0x000fe40004000000 */
[----:B------:R-:W-:Y:S01]  /*1480*/  FSEL R5, R5, R3, !P0 ;  /* 0x0000000305057208 */ /* 0x000fe20004000000 */
[----:B------:R-:W-:Y:S06]  /*1490*/  BRA `(.L_x_10) ;  /* 0x0000003000447947 */ /* 0x000fec0003800000 */
.L_x_13:
[----:B------:R-:W-:-:S05]  /*14a0*/  IMAD.MOV.U32 R3, RZ, RZ, -0x2 ;  /* 0xfffffffeff037424 */ /* 0x000fca00078e00ff */
[----:B------:R-:W-:-:S05]  /*14b0*/  VIADDMNMX.U32 R0, R2, R3, 0x2, PT ;  /* 0x0000000202007446 */ /* 0x000fca0003800003 */
[----:B------:R-:W-:-:S04]  /*14c0*/  IMAD.SHL.U32 R0, R0, 0x4, RZ ;  /* 0x0000000400007824 */ /* 0x000fc800078e00ff */
[----:B------:R-:W1:Y:S02]  /*14d0*/  LDC R4, c[0x2][R0+0xc] ;  /* 0x0080030000047b82 */ /* 0x000e640000000800 */
[----:B-1----:R-:W-:-:S04]  /*14e0*/  SHF.R.S32.HI R5, RZ, 0x1f, R4 ;  /* 0x0000001fff057819 */ /* 0x002fc80000011404 */
.L_x_85:
[----:B------:R-:W-:Y:S05]  /*14f0*/  BRX R4 -0x1500                                                           (*"BRANCH_TARGETS .L_x_86,.L_x_87,.L_x_84"*) ;  /* 0xffffffe804c07949 */ /* 0x000fea000383ffff */
.L_x_87:
        /* <DEDUP_REMOVED lines=27> */
.L_x_23:
[----:B------:R-:W-:Y:S05]  /*16b0*/  BSYNC.RECONVERGENT B6 ;  /* 0x0000000000067941 */ /* 0x000fea0003800200 */
.L_x_22:
[----:B------:R-:W1:Y:S01]  /*16c0*/  LDCU.64 UR4, c[0x4][0x8] ;  /* 0x01000100ff0477ac */ /* 0x000e620008000a00 */
[----:B------:R-:W-:Y:S02]  /*16d0*/  SHF.L.U32 R0, R6, 0x6, RZ ;  /* 0x0000000606007819 */ /* 0x000fe400000006ff */
[----:B0-----:R-:W-:Y:S02]  /*16e0*/  R2UR UR6, R26 ;  /* 0x000000001a0672ca */ /* 0x001fe400000e0000 */
[----:B------:R-:W-:Y:S02]  /*16f0*/  LOP3.LUT R0, R0, 0x40, RZ, 0xc0, !PT ;  /* 0x0000004000007812 */ /* 0x000fe400078ec0ff */
[----:B------:R-:W-:Y:S02]  /*1700*/  R2UR UR7, R27 ;  /* 0x000000001b0772ca */ /* 0x000fe400000e0000 */
[----:B-1----:R-:W-:-:S05]  /*1710*/  IADD3 R32, P0, PT, R0, UR4, RZ ;  /* 0x0000000400207c10 */ /* 0x002fca000ff1e0ff */
[----:B------:R-:W-:Y:S01]  /*1720*/  IMAD.X R33, RZ, RZ, UR5, P0 ;  /* 0x00000005ff217e24 */ /* 0x000fe200080e06ff */
[----:B------:R-:W-:-:S05]  /*1730*/  R2UR UR4, R26 ;  /* 0x000000001a0472ca */ /* 0x000fca00000e0000 */
        /* <DEDUP_REMOVED lines=9> */
[----:B------:R-:W-:Y:S01]  /*17d0*/  IMAD.MOV.U32 R0, RZ, RZ, 0x3da8ff83 ;  /* 0x3da8ff83ff007424 */ /* 0x000fe200078e00ff */
[----:B------:R-:W-:-:S02]  /*17e0*/  DMUL R22, R22, R24 ;  /* 0x0000001816167228 */ /* 0x000fc40000000000 */
        /* <DEDUP_REMOVED lines=10> */
[----:B0-----:R-:W-:-:S06]  /*1890*/  DFMA R12, -R22, R10, 1 ;  /* 0x3ff00000160c742b */ /* 0x001fcc000000010a */
[----:B------:R-:W-:Y:S02]  /*18a0*/  DFMA R4, R8, R4, R4 ;  /* 0x000000040804722b */ /* 0x000fe40000000004 */
[----:B------:R-:W-:Y:S02]  /*18b0*/  DFMA R2, R2, R8, 1 ;  /* 0x3ff000000202742b */ /* 0x000fe40000000008 */
[----:B------:R-:W-:-:S08]  /*18c0*/  DFMA R12, R12, R12, R12 ;  /* 0x0000000c0c0c722b */ /* 0x000fd0000000000c */
[----:B------:R-:W-:Y:S01]  /*18d0*/  FSEL R8, R2, R4, !P0 ;  /* 0x0000000402087208 */ /* 0x000fe20004000000 */
[----:B------:R-:W-:Y:S01]  /*18e0*/  DFMA R12, R10, R12, R10 ;  /* 0x0000000c0a0c722b */ /* 0x000fe2000000000a */
[----:B------:R-:W-:Y:S02]  /*18f0*/  FSEL R9, R3, R5, !P0 ;  /* 0x0000000503097208 */ /* 0x000fe40004000000 */
[----:B------:R-:W-:-:S04]  /*1900*/  LOP3.LUT P0, RZ, R6, 0x2, RZ, 0xc0, !PT ;  /* 0x0000000206ff7812 */ /* 0x000fc8000780c0ff */
[----:B------:R-:W-:Y:S02]  /*1910*/  DADD R2, RZ, -R8 ;  /* 0x00000000ff027229 */ /* 0x000fe40000000808 */
[----:B------:R-:W-:-:S08]  /*1920*/  DFMA R4, -R22, R12, 1 ;  /* 0x3ff000001604742b */ /* 0x000fd0000000010c */
[----:B------:R-:W-:Y:S01]  /*1930*/  FSEL R2, R8, R2, !P0 ;  /* 0x0000000208027208 */ /* 0x000fe20004000000 */
[----:B------:R-:W-:Y:S01]  /*1940*/  DFMA R4, R12, R4, R12 ;  /* 0x000000040c04722b */ /* 0x000fe2000000000c */
[----:B------:R-:W-:-:S06]  /*1950*/  FSEL R3, R9, R3, !P0 ;  /* 0x0000000309037208 */ /* 0x000fcc0004000000 */
[----:B------:R-:W-:-:S08]  /*1960*/  DADD R24, R24, -R2 ;  /* 0x0000000018187229 */ /* 0x000fd00000000802 */
[----:B------:R-:W-:Y:S02]  /*1970*/  DMUL R2, R24, R4 ;  /* 0x0000000418027228 */ /* 0x000fe40000000000 */
[----:B------:R-:W-:-:S06]  /*1980*/  FSETP.GEU.AND P1, PT, |R25|, 6.5827683646048100446e-37, PT ;  /* 0x036000001900780b */ /* 0x000fcc0003f2e200 */
        /* <DEDUP_REMOVED lines=8> */
[----:B------:R-:W-:Y:S02]  /*1a10*/  IMAD.MOV.U32 R6, RZ, RZ, R22 ;  /* 0x000000ffff067224 */ /* 0x000fe400078e0016 */
[----:B------:R-:W-:Y:S02]  /*1a20*/  IMAD.MOV.U32 R7, RZ, RZ, R23 ;  /* 0x000000ffff077224 */ /* 0x000fe400078e0017 */
[----:B------:R-:W-:-:S07]  /*1a30*/  IMAD.MOV.U32 R21, RZ, RZ, 0x0 ;  /* 0x00000000ff157424 */ /* 0x000fce00078e00ff */
[----:B------:R-:W-:Y:S05]  /*1a40*/  CALL.REL.NOINC `($__internal_0_$__cuda_sm20_div_rn_f64_full) ;  /* 0x0000002c00a87944 */ /* 0x000fea0003c00000 */
.L_x_25:
[----:B------:R-:W-:Y:S05]  /*1a50*/  BSYNC.RECONVERGENT B6 ;  /* 0x0000000000067941 */ /* 0x000fea0003800200 */
.L_x_24:
[----:B------:R-:W-:Y:S05]  /*1a60*/  BRA `(.L_x_10) ;  /* 0x0000002800d07947 */ /* 0x000fea0003800000 */
.L_x_84:
[----:B------:R-:W-:-:S13]  /*1a70*/  ISETP.GT.AND P0, PT, R2, 0x3, PT ;  /* 0x000000030200780c */ /* 0x000fda0003f04270 */
[----:B------:R-:W-:Y:S05]  /*1a80*/  @!P0 BREAK.RELIABLE B8 ;  /* 0x0000000000088942 */ /* 0x000fea0003800100 */
[----:B------:R-:W-:Y:S05]  /*1a90*/  @!P0 BRA `(.L_x_10) ;  /* 0x0000002800c48947 */ /* 0x000fea0003800000 */
[----:B------:R-:W-:Y:S05]  /*1aa0*/  BSYNC.RELIABLE B8 ;  /* 0x0000000000087941 */ /* 0x000fea0003800100 */
.L_x_12:
[----:B------:R-:W-:Y:S01]  /*1ab0*/  VIADD R2, R2, 0xfffffffe ;  /* 0xfffffffe02027836 */ /* 0x000fe20000000000 */
[----:B------:R-:W-:Y:S01]  /*1ac0*/  MOV R20, 0x1b20 ;  /* 0x00001b2000147802 */ /* 0x000fe20000000f00 */
[----:B------:R-:W-:Y:S02]  /*1ad0*/  IMAD.MOV.U32 R6, RZ, RZ, R22 ;  /* 0x000000ffff067224 */ /* 0x000fe400078e0016 */
[----:B------:R-:W-:Y:S02]  /*1ae0*/  IMAD.MOV.U32 R7, RZ, RZ, R23 ;  /* 0x000000ffff077224 */ /* 0x000fe400078e0017 */
[----:B------:R-:W-:Y:S02]  /*1af0*/  IMAD.MOV.U32 R4, RZ, RZ, R2 ;  /* 0x000000ffff047224 */ /* 0x000fe400078e0002 */
[----:B------:R-:W-:-:S07]  /*1b00*/  IMAD.MOV.U32 R21, RZ, RZ, 0x0 ;  /* 0x00000000ff157424 */ /* 0x000fce00078e00ff */
[----:B0-----:R-:W-:Y:S05]  /*1b10*/  CALL.REL.NOINC `($_Z5cnGpufPf$_Z5getCnid) ;  /* 0xffffffe400ac7944 */ /* 0x001fea0003c3ffff */
[----:B------:R-:W0:Y:S01]  /*1b20*/  I2F.F64.U32 R2, R2 ;  /* 0x0000000200027312 */ /* 0x000e220000201800 */
[----:B------:R-:W-:Y:S01]  /*1b30*/  IMAD.MOV.U32 R24, RZ, RZ, R4 ;  /* 0x000000ffff187224 */ /* 0x000fe200078e0004 */
[----:B------:R-:W-:Y:S01]  /*1b40*/  MOV R20, 0x1ba0 ;  /* 0x00001ba000147802 */ /* 0x000fe20000000f00 */
[----:B------:R-:W-:Y:S02]  /*1b50*/  IMAD.MOV.U32 R25, RZ, RZ, R5 ;  /* 0x000000ffff197224 */ /* 0x000fe400078e0005 */
[----:B------:R-:W-:Y:S01]  /*1b60*/  IMAD.MOV.U32 R21, RZ, RZ, 0x0 ;  /* 0x00000000ff157424 */ /* 0x000fe200078e00ff */
[----:B0-----:R-:W-:Y:S01]  /*1b70*/  MOV R4, R2 ;  /* 0x0000000200047202 */ /* 0x001fe20000000f00 */
[----:B------:R-:W-:-:S07]  /*1b80*/  IMAD.MOV.U32 R5, RZ, RZ, R3 ;  /* 0x000000ffff057224 */ /* 0x000fce00078e0003 */
[----:B------:R-:W-:Y:S05]  /*1b90*/  CALL.REL.NOINC `($_Z5cnGpufPf$_Z9factoriald) ;  /* 0x0000002800e47944 */ /* 0x000fea0003c00000 */
[----:B------:R-:W0:Y:S01]  /*1ba0*/  MUFU.RCP64H R3, R5 ;  /* 0x0000000500037308 */ /* 0x000e220000001800 */
[----:B------:R-:W-:Y:S01]  /*1bb0*/  IMAD.MOV.U32 R12, RZ, RZ, R4 ;  /* 0x000000ffff0c7224 */ /* 0x000fe200078e0004 */
[----:B------:R-:W-:Y:S01]  /*1bc0*/  DADD R6, -RZ, -R24 ;  /* 0x00000000ff067229 */ /* 0x000fe20000000918 */
[----:B------:R-:W-:Y:S01]  /*1bd0*/  IMAD.MOV.U32 R13, RZ, RZ, R5 ;  /* 0x000000ffff0d7224 */ /* 0x000fe200078e0005 */
[----:B------:R-:W-:Y:S01]  /*1be0*/  BSSY.RECONVERGENT B6, `(.L_x_26) ;  /* 0x0000017000067945 */ /* 0x000fe20003800200 */
[----:B------:R-:W-:-:S07]  /*1bf0*/  IMAD.MOV.U32 R2, RZ, RZ, 0x1 ;  /* 0x00000001ff027424 */ /* 0x000fce00078e00ff */
[----:B------:R-:W-:Y:S01]  /*1c00*/  FSETP.GEU.AND P1, PT, |R7|, 6.5827683646048100446e-37, PT ;  /* 0x036000000700780b */ /* 0x000fe20003f2e200 */
[----:B0-----:R-:W-:-:S08]  /*1c10*/  DFMA R8, -R12, R2, 1 ;  /* 0x3ff000000c08742b */ /* 0x001fd00000000102 */
[----:B------:R-:W-:-:S08]  /*1c20*/  DFMA R8, R8, R8, R8 ;  /* 0x000000080808722b */ /* 0x000fd00000000008 */
[----:B------:R-:W-:-:S08]  /*1c30*/  DFMA R8, R2, R8, R2 ;  /* 0x000000080208722b */ /* 0x000fd00000000002 */
[----:B------:R-:W-:-:S08]  /*1c40*/  DFMA R2, -R12, R8, 1 ;  /* 0x3ff000000c02742b */ /* 0x000fd00000000108 */
[----:B------:R-:W-:-:S08]  /*1c50*/  DFMA R2, R8, R2, R8 ;  /* 0x000000020802722b */ /* 0x000fd00000000008 */
[----:B------:R-:W-:-:S08]  /*1c60*/  DMUL R8, R24, -R2 ;  /* 0x8000000218087228 */ /* 0x000fd00000000000 */
[----:B------:R-:W-:-:S08]  /*1c70*/  DFMA R10, -R12, R8, -R24 ;  /* 0x000000080c0a722b */ /* 0x000fd00000000918 */
        /* <DEDUP_REMOVED lines=11> */
[----:B------:R-:W-:Y:S02]  /*1d30*/  IMAD.MOV.U32 R2, RZ, RZ, R4 ;  /* 0x000000ffff027224 */ /* 0x000fe400078e0004 */
[----:B------:R-:W-:-:S07]  /*1d40*/  IMAD.MOV.U32 R3, RZ, RZ, R5 ;  /* 0x000000ffff037224 */ /* 0x000fce00078e0005 */
.L_x_27:
[----:B------:R-:W-:Y:S05]  /*1d50*/  BSYNC.RECONVERGENT B6 ;  /* 0x0000000000067941 */ /* 0x000fea0003800200 */
.L_x_26:
[----:B------:R-:W0:Y:S01]  /*1d60*/  MUFU.RCP64H R5, R23 ;  /* 0x0000001700057308 */ /* 0x000e220000001800 */
[----:B------:R-:W-:Y:S01]  /*1d70*/  IMAD.MOV.U32 R4, RZ, RZ, 0x1 ;  /* 0x00000001ff047424 */ /* 0x000fe200078e00ff */
[----:B------:R-:W-:Y:S01]  /*1d80*/  FSETP.GEU.AND P1, PT, |R3|, 6.5827683646048100446e-37, PT ;  /* 0x036000000300780b */ /* 0x000fe20003f2e200 */
[----:B------:R-:W-:Y:S04]  /*1d90*/  BSSY.RECONVERGENT B6, `(.L_x_28) ;  /* 0x0000013000067945 */ /* 0x000fe80003800200 */
        /* <DEDUP_REMOVED lines=18> */
.L_x_29:
[----:B------:R-:W-:Y:S05]  /*1ec0*/  BSYNC.RECONVERGENT B6 ;  /* 0x0000000000067941 */ /* 0x000fea0003800200 */
.L_x_28:
[----:B------:R-:W-:Y:S05]  /*1ed0*/  BRA `(.L_x_10) ;  /* 0x0000002400b47947 */ /* 0x000fea0003800000 */
.L_x_86:
        /* <DEDUP_REMOVED lines=28> */
.L_x_33:
[----:B------:R-:W-:Y:S05]  /*20a0*/  BSYNC.RECONVERGENT B6 ;  /* 0x0000000000067941 */ /* 0x000fea0003800200 */
.L_x_32:
[----:B------:R-:W-:-:S07]  /*20b0*/  VIADD R6, R6, 0x1 ;  /* 0x0000000106067836 */ /* 0x000fce0000000000 */
.L_x_31:
[----:B------:R-:W-:Y:S05]  /*20c0*/  BSYNC.RECONVERGENT B7 ;  /* 0x0000000000077941 */ /* 0x000fea0003800200 */
.L_x_30:
        /* <DEDUP_REMOVED lines=41> */
[----:B------:R-:W-:-:S08]  /*2360*/  DADD R2, -R2, 1 ;  /* 0x3ff0000002027429 */ /* 0x000fd00000000100 */
        /* <DEDUP_REMOVED lines=14> */
.L_x_35:
[----:B------:R-:W-:Y:S05]  /*2450*/  BSYNC.RECONVERGENT B6 ;  /* 0x0000000000067941 */ /* 0x000fea0003800200 */
.L_x_34:
[----:B------:R-:W-:Y:S05]  /*2460*/  BRA `(.L_x_10) ;  /* 0x0000002000507947 */ /* 0x000fea0003800000 */
.L_x_11:
[----:B------:R-:W-:Y:S01]  /*2470*/  ISETP.GT.AND P0, PT, R2, 0x1, PT ;  /* 0x000000010200780c */ /* 0x000fe20003f04270 */
[----:B------:R-:W-:-:S12]  /*2480*/  BSSY.RELIABLE B8, `(.L_x_36) ;  /* 0x000017a000087945 */ /* 0x000fd80003800100 */
[----:B------:R-:W-:Y:S05]  /*2490*/  @P0 BRA `(.L_x_37) ;  /* 0x0000000c006c0947 */ /* 0x000fea0003800000 */
[----:B------:R-:W-:-:S04]  /*24a0*/  VIMNMX.U32 R0, PT, PT, R2, 0x2, PT ;  /* 0x0000000202007848 */ /* 0x000fc80003fe0000 */
[----:B------:R-:W-:-:S04]  /*24b0*/  SHF.L.U32 R0, R0, 0x2, RZ ;  /* 0x0000000200007819 */ /* 0x000fc800000006ff */
[----:B------:R-:W0:Y:S02]  /*24c0*/  LDC R4, c[0x2][R0+0x18] ;  /* 0x0080060000047b82 */ /* 0x000e240000000800 */
[----:B0-----:R-:W-:-:S04]  /*24d0*/  SHF.R.S32.HI R5, RZ, 0x1f, R4 ;  /* 0x0000001fff057819 */ /* 0x001fc80000011404 */
.L_x_89:
[----:B------:R-:W-:Y:S05]  /*24e0*/  BRX R4 -0x24f0                                                           (*"BRANCH_TARGETS .L_x_90,.L_x_91,.L_x_92"*) ;  /* 0xffffffd804c47949 */ /* 0x000fea000383ffff */
.L_x_91:
[----:B------:R-:W-:Y:S05]  /*24f0*/  BREAK.RELIABLE B8 ;  /* 0x0000000000087942 */ /* 0x000fea0003800100 */
[----:B------:R-:W-:Y:S01]  /*2500*/  LOP3.LUT R5, R25, 0x7fffffff, RZ, 0xc0, !PT ;  /* 0x7fffffff19057812 */ /* 0x000fe200078ec0ff */
[----:B------:R-:W-:Y:S01]  /*2510*/  BSSY.RECONVERGENT B7, `(.L_x_38) ;  /* 0x0000078000077945 */ /* 0x000fe20003800200 */
[----:B------:R-:W-:Y:S02]  /*2520*/  IMAD.MOV.U32 R26, RZ, RZ, R24 ;  /* 0x000000ffff1a7224 */ /* 0x000fe400078e0018 */
[----:B------:R-:W-:Y:S01]  /*2530*/  ISETP.GT.U32.AND P0, PT, R5, 0x3fefffff, PT ;  /* 0x3fefffff0500780c */ /* 0x000fe20003f04070 */
[----:B------:R-:W-:-:S12]  /*2540*/  IMAD.MOV.U32 R27, RZ, RZ, R5 ;  /* 0x000000ffff1b7224 */ /* 0x000fd800078e0005 */
[----:B------:R-:W-:Y:S05]  /*2550*/  @P0 BRA `(.L_x_39) ;  /* 0x0000000000600947 */ /* 0x000fea0003800000 */
[----:B------:R-:W-:Y:S01]  /*2560*/  DMUL R2, R26, R26 ;  /* 0x0000001a1a027228 */ /* 0x000fe20000000000 */
[----:B------:R-:W-:Y:S01]  /*2570*/  IMAD.MOV.U32 R4, RZ, RZ, 0x61d87def ;  /* 0x61d87defff047424 */ /* 0x000fe200078e00ff */
[----:B------:R-:W-:Y:S01]  /*2580*/  UMOV UR4, 0xab274c53 ;  /* 0xab274c5300047882 */ /* 0x000fe20000000000 */
[----:B------:R-:W-:Y:S01]  /*2590*/  IMAD.MOV.U32 R5, RZ, RZ, 0x3de611a5 ;  /* 0x3de611a5ff057424 */ /* 0x000fe200078e00ff */
[----:B------:R-:W-:-:S05]  /*25a0*/  UMOV UR5, 0x3d6b4c75 ;  /* 0x3d6b4c7500057882 */ /* 0x000fca0000000000 */
[----:B------:R-:W-:Y:S01]  /*25b0*/  DFMA R4, R2, UR4, R4 ;  /* 0x0000000402047c2b */ /* 0x000fe20008000004 */
[----:B------:R-:W-:Y:S01]  /*25c0*/  UMOV UR4, 0x71b18f5c ;  /* 0x71b18f5c00047882 */ /* 0x000fe20000000000 */
[----:B------:R-:W-:-:S06]  /*25d0*/  UMOV UR5, 0x3e5ae646 ;  /* 0x3e5ae64600057882 */ /* 0x000fcc0000000000 */
[----:B------:R-:W-:Y:S01]  /*25e0*/  DFMA R4, R2, R4, UR4 ;  /* 0x0000000402047e2b */ /* 0x000fe20008000004 */
        /* <DEDUP_REMOVED lines=11> */
[----:B------:R-:W-:-:S08]  /*26a0*/  DFMA R4, R2, R4, UR4 ;  /* 0x0000000402047e2b */ /* 0x000fd00008000004 */
[----:B------:R-:W-:-:S08]  /*26b0*/  DMUL R4, R2, R4 ;  /* 0x0000000402047228 */ /* 0x000fd00000000000 */
[----:B------:R-:W-:Y:S01]  /*26c0*/  DFMA R4, R26, R4, R26 ;  /* 0x000000041a04722b */ /* 0x000fe2000000001a */
[----:B------:R-:W-:Y:S10]  /*26d0*/  BRA `(.L_x_40) ;  /* 0x00000004006c7947 */ /* 0x000ff40003800000 */
.L_x_39:
[----:B------:R-:W-:Y:S01]  /*26e0*/  IMAD.MOV.U32 R6, RZ, RZ, 0x652b82fe ;  /* 0x652b82feff067424 */ /* 0x000fe200078e00ff */
[----:B------:R-:W-:Y:S01]  /*26f0*/  UMOV UR4, 0xfefa39ef ;  /* 0xfefa39ef00047882 */ /* 0x000fe20000000000 */
[----:B------:R-:W-:Y:S01]  /*2700*/  IMAD.MOV.U32 R7, RZ, RZ, 0x3ff71547 ;  /* 0x3ff71547ff077424 */ /* 0x000fe200078e00ff */
[----:B------:R-:W-:Y:S01]  /*2710*/  UMOV UR5, 0x3fe62e42 ;  /* 0x3fe62e4200057882 */ /* 0x000fe20000000000 */
[----:B------:R-:W-:Y:S01]  /*2720*/  IMAD.SHL.U32 R0, R5, 0x2, RZ ;  /* 0x0000000205007824 */ /* 0x000fe200078e00ff */
[----:B------:R-:W-:Y:S01]  /*2730*/  BSSY.RECONVERGENT B6, `(.L_x_41) ;  /* 0x000004f000067945 */ /* 0x000fe20003800200 */
[----:B------:R-:W-:Y:S02]  /*2740*/  IMAD.MOV.U32 R10, RZ, RZ, -0x7142ec33 ;  /* 0x8ebd13cdff0a7424 */ /* 0x000fe400078e00ff */
[----:B------:R-:W-:Y:S01]  /*2750*/  DFMA R6, R26, R6, 6.75539944105574400000e+15 ;  /* 0x433800001a06742b */ /* 0x000fe20000000006 */
[C---:B------:R-:W-:Y:S01]  /*2760*/  ISETP.GE.U32.AND P0, PT, R0.reuse, 0x7fb3e647, PT ;  /* 0x7fb3e6470000780c */ /* 0x040fe20003f06070 */
[----:B------:R-:W-:Y:S01]  /*2770*/  IMAD.MOV.U32 R11, RZ, RZ, 0x3e5af86d ;  /* 0x3e5af86dff0b7424 */ /* 0x000fe200078e00ff */
[----:B------:R-:W-:-:S05]  /*2780*/  ISETP.NE.AND P1, PT, R0, RZ, PT ;  /* 0x000000ff0000720c */ /* 0x000fca0003f25270 */
[----:B------:R-:W-:Y:S02]  /*2790*/  DADD R2, R6, -6.75539944105574400000e+15 ;  /* 0xc338000006027429 */ /* 0x000fe40000000000 */
[----:B------:R-:W-:-:S05]  /*27a0*/  VIADD R6, R6, 0xffffffff ;  /* 0xffffffff06067836 */ /* 0x000fca0000000000 */
[----:B------:R-:W-:Y:S01]  /*27b0*/  SEL R6, R6, RZ, P0 ;  /* 0x000000ff06067207 */ /* 0x000fe20000000000 */
[----:B------:R-:W-:Y:S01]  /*27c0*/  DFMA R8, R2, -UR4, R26 ;  /* 0x8000000402087c2b */ /* 0x000fe2000800001a */
[----:B------:R-:W-:Y:S01]  /*27d0*/  UMOV UR4, 0x3b39803f ;  /* 0x3b39803f00047882 */ /* 0x000fe20000000000 */
[----:B------:R-:W-:-:S06]  /*27e0*/  UMOV UR5, 0x3c7abc9e ;  /* 0x3c7abc9e00057882 */ /* 0x000fcc0000000000 */
[----:B------:R-:W-:Y:S01]  /*27f0*/  DFMA R8, R2, -UR4, R8 ;  /* 0x8000000402087c2b */ /* 0x000fe20008000008 */
[----:B------:R-:W-:Y:S01]  /*2800*/  UMOV UR4, 0x6acd15b6 ;  /* 0x6acd15b600047882 */ /* 0x000fe20000000000 */
[----:B------:R-:W-:-:S08]  /*2810*/  UMOV UR5, 0x3e21f407 ;  /* 0x3e21f40700057882 */ /* 0x000fd00000000000 */
[----:B------:R-:W-:Y:S02]  /*2820*/  FSEL R2, R24, R8, !P0 ;  /* 0x0000000818027208 */ /* 0x000fe40004000000 */
[----:B------:R-:W-:Y:S02]  /*2830*/  FSEL R3, R5, R9, !P0 ;  /* 0x0000000905037208 */ /* 0x000fe40004000000 */
[C---:B------:R-:W-:Y:S02]  /*2840*/  ISETP.NE.AND P0, PT, R6.reuse, 0x400, PT ;  /* 0x000004000600780c */ /* 0x040fe40003f05270 */
[----:B------:R-:W-:Y:S02]  /*2850*/  LEA R6, R6, 0x3ff00000, 0x14 ;  /* 0x3ff0000006067811 */ /* 0x000fe400078ea0ff */
[----:B------:R-:W-:Y:S01]  /*2860*/  DFMA R8, R2, UR4, R10 ;  /* 0x0000000402087c2b */ /* 0x000fe2000800000a */
[----:B------:R-:W-:Y:S01]  /*2870*/  UMOV UR4, 0x92ba033d ;  /* 0x92ba033d00047882 */ /* 0x000fe20000000000 */
[----:B------:R-:W-:Y:S01]  /*2880*/  UMOV UR5, 0x3e927e50 ;  /* 0x3e927e5000057882 */ /* 0x000fe20000000000 */
[----:B------:R-:W-:Y:S01]  /*2890*/  SEL R7, R6, 0x7fe00000, P0 ;  /* 0x7fe0000006077807 */ /* 0x000fe20000000000 */
[----:B------:R-:W-:-:S04]  /*28a0*/  IMAD.MOV.U32 R6, RZ, RZ, RZ ;  /* 0x000000ffff067224 */ /* 0x000fc800078e00ff */
[----:B------:R-:W-:Y:S01]  /*28b0*/  DFMA R8, R2, R8, UR4 ;  /* 0x0000000402087e2b */ /* 0x000fe20008000008 */
[----:B------:R-:W-:Y:S01]  /*28c0*/  UMOV UR4, 0x6c5f9da1 ;  /* 0x6c5f9da100047882 */ /* 0x000fe20000000000 */
[----:B------:R-:W-:Y:S01]  /*28d0*/  UMOV UR5, 0x3ec71dde ;  /* 0x3ec71dde00057882 */ /* 0x000fe20000000000 */
[----:B------:R-:W-:-:S05]  /*28e0*/  DADD R10, R6, -0.5 ;  /* 0xbfe00000060a7429 */ /* 0x000fca0000000000 */
        /* <DEDUP_REMOVED lines=19> */
[----:B------:R-:W-:-:S08]  /*2a20*/  DFMA R8, R2, R8, 0.5 ;  /* 0x3fe000000208742b */ /* 0x000fd00000000008 */
[----:B------:R-:W-:-:S08]  /*2a30*/  DMUL R8, R2, R8 ;  /* 0x0000000802087228 */ /* 0x000fd00000000000 */
[----:B------:R-:W-:-:S08]  /*2a40*/  DFMA R8, R2, R8, R2 ;  /* 0x000000080208722b */ /* 0x000fd00000000002 */
[----:B------:R-:W-:Y:S01]  /*2a50*/  DFMA R8, R8, R6, R10 ;  /* 0x000000060808722b */ /* 0x000fe2000000000a */
[----:B------:R-:W-:Y:S02]  /*2a60*/  IMAD.MOV.U32 R6, RZ, RZ, 0x0 ;  /* 0x00000000ff067424 */ /* 0x000fe400078e00ff */
[----:B------:R-:W-:-:S05]  /*2a70*/  IMAD.MOV.U32 R7, RZ, RZ, 0x3ff00000 ;  /* 0x3ff00000ff077424 */ /* 0x000fca00078e00ff */
[----:B------:R-:W-:-:S10]  /*2a80*/  DADD R2, R8, R8 ;  /* 0x0000000008027229 */ /* 0x000fd40000000008 */
[----:B------:R-:W-:Y:S01]  /*2a90*/  FSEL R23, R2, R8, !P0 ;  /* 0x0000000802177208 */ /* 0x000fe20004000000 */
[----:B------:R-:W-:Y:S01]  /*2aa0*/  IMAD.MOV.U32 R2, RZ, RZ, 0x1 ;  /* 0x00000001ff027424 */ /* 0x000fe200078e00ff */
[----:B------:R-:W-:Y:S02]  /*2ab0*/  @P1 FSEL R5, R3, R9, !P0 ;  /* 0x0000000903051208 */ /* 0x000fe40004000000 */
[----:B------:R-:W-:Y:S02]  /*2ac0*/  FSEL R22, R24, R23, !P1 ;  /* 0x0000001718167208 */ /* 0x000fe40004800000 */
[----:B------:R-:W-:Y:S01]  /*2ad0*/  FSETP.GEU.AND P1, PT, |R5|, 6.5827683646048100446e-37, PT ;  /* 0x036000000500780b */ /* 0x000fe20003f2e200 */
[----:B------:R-:W-:-:S06]  /*2ae0*/  IMAD.MOV.U32 R23, RZ, RZ, R5 ;  /* 0x000000ffff177224 */ /* 0x000fcc00078e0005 */
[----:B------:R-:W-:-:S06]  /*2af0*/  DFMA R6, R22, 2, R6 ;  /* 0x400000001606782b */ /* 0x000fcc0000000006 */
        /* <DEDUP_REMOVED lines=13> */
[----:B------:R-:W-:Y:S02]  /*2bd0*/  MOV R20, 0x2c00 ;  /* 0x00002c0000147802 */ /* 0x000fe40000000f00 */
[----:B------:R-:W-:-:S07]  /*2be0*/  MOV R21, 0x0 ;  /* 0x0000000000157802 */ /* 0x000fce0000000f00 */
[----:B------:R-:W-:Y:S05]  /*2bf0*/  CALL.REL.NOINC `($__internal_0_$__cuda_sm20_div_rn_f64_full) ;  /* 0x0000001c003c7944 */ /* 0x000fea0003c00000 */
[----:B------:R-:W-:Y:S02]  /*2c00*/  IMAD.MOV.U32 R2, RZ, RZ, R4 ;  /* 0x000000ffff027224 */ /* 0x000fe400078e0004 */
[----:B------:R-:W-:-:S07]  /*2c10*/  IMAD.MOV.U32 R3, RZ, RZ, R5 ;  /* 0x000000ffff037224 */ /* 0x000fce00078e0005 */
.L_x_42:
[----:B------:R-:W-:Y:S05]  /*2c20*/  BSYNC.RECONVERGENT B6 ;  /* 0x0000000000067941 */ /* 0x000fea0003800200 */
.L_x_41:
[----:B------:R-:W-:Y:S01]  /*2c30*/  DADD R2, R22, R2 ;  /* 0x0000000016027229 */ /* 0x000fe20000000002 */
[----:B------:R-:W-:Y:S01]  /*2c40*/  UMOV UR4, 0x8fb9f87e ;  /* 0x8fb9f87e00047882 */ /* 0x000fe20000000000 */
[----:B------:R-:W-:Y:S02]  /*2c50*/  UMOV UR5, 0x408633ce ;  /* 0x408633ce00057882 */ /* 0x000fe40000000000 */
[----:B------:R-:W-:-:S06]  /*2c60*/  DSETP.GE.AND P0, PT, R26, UR4, PT ;  /* 0x000000041a007e2a */ /* 0x000fcc000bf06000 */
[----:B------:R-:W-:Y:S02]  /*2c70*/  FSEL R4, R2, RZ, !P0 ;  /* 0x000000ff02047208 */ /* 0x000fe40004000000 */
[----:B------:R-:W-:-:S07]  /*2c80*/  FSEL R5, R3, +QNAN , !P0 ;  /* 0x7ff0000003057808 */ /* 0x000fce0004000000 */
.L_x_40:
[----:B------:R-:W-:Y:S05]  /*2c90*/  BSYNC.RECONVERGENT B7 ;  /* 0x0000000000077941 */ /* 0x000fea0003800200 */
.L_x_38:
[----:B------:R-:W0:Y:S01]  /*2ca0*/  MUFU.RCP64H R3, R25 ;  /* 0x0000001900037308 */ /* 0x000e220000001800 */
[----:B------:R-:W-:Y:S01]  /*2cb0*/  IMAD.MOV.U32 R2, RZ, RZ, 0x1 ;  /* 0x00000001ff027424 */ /* 0x000fe200078e00ff */
[----:B------:R-:W-:Y:S05]  /*2cc0*/  BSSY.RECONVERGENT B6, `(.L_x_43) ;  /* 0x0000017000067945 */ /* 0x000fea0003800200 */
[----:B0-----:R-:W-:-:S08]  /*2cd0*/  DFMA R6, R2, -R24, 1 ;  /* 0x3ff000000206742b */ /* 0x001fd00000000818 */
[----:B------:R-:W-:-:S08]  /*2ce0*/  DFMA R6, R6, R6, R6 ;  /* 0x000000060606722b */ /* 0x000fd00000000006 */
[----:B------:R-:W-:-:S08]  /*2cf0*/  DFMA R6, R2, R6, R2 ;  /* 0x000000060206722b */ /* 0x000fd00000000002 */
[----:B------:R-:W-:-:S08]  /*2d00*/  DFMA R2, R6, -R24, 1 ;  /* 0x3ff000000602742b */ /* 0x000fd00000000818 */
[----:B------:R-:W-:Y:S01]  /*2d10*/  DFMA R10, R6, R2, R6 ;  /* 0x00000002060a722b */ /* 0x000fe20000000006 */
[----:B------:R-:W-:Y:S01]  /*2d20*/  LOP3.LUT R3, R5, 0x80000000, R25, 0xb8, !PT ;  /* 0x8000000005037812 */ /* 0x000fe200078eb819 */
[----:B------:R-:W-:-:S03]  /*2d30*/  IMAD.MOV.U32 R2, RZ, RZ, R4 ;  /* 0x000000ffff027224 */ /* 0x000fc600078e0004 */
[----:B------:R-:W-:-:S03]  /*2d40*/  FSETP.GEU.AND P1, PT, |R3|, 6.5827683646048100446e-37, PT ;  /* 0x036000000300780b */ /* 0x000fc60003f2e200 */
[----:B------:R-:W-:-:S08]  /*2d50*/  DMUL R6, R10, R2 ;  /* 0x000000020a067228 */ /* 0x000fd00000000000 */
[----:B------:R-:W-:-:S08]  /*2d60*/  DFMA R8, R6, -R24, R2 ;  /* 0x800000180608722b */ /* 0x000fd00000000002 */
        /* <DEDUP_REMOVED lines=8> */
[----:B------:R-:W-:-:S07]  /*2df0*/  IMAD.MOV.U32 R21, RZ, RZ, 0x0 ;  /* 0x00000000ff157424 */ /* 0x000fce00078e00ff */
[----:B------:R-:W-:Y:S05]  /*2e00*/  CALL.REL.NOINC `($__internal_0_$__cuda_sm20_div_rn_f64_full) ;  /* 0x0000001800b87944 */ /* 0x000fea0003c00000 */
[----:B------:R-:W-:Y:S02]  /*2e10*/  IMAD.MOV.U32 R6, RZ, RZ, R4 ;  /* 0x000000ffff067224 */ /* 0x000fe400078e0004 */
[----:B------:R-:W-:-:S07]  /*2e20*/  IMAD.MOV.U32 R7, RZ, RZ, R5 ;  /* 0x000000ffff077224 */ /* 0x000fce00078e0005 */
.L_x_44:
[----:B------:R-:W-:Y:S05]  /*2e30*/  BSYNC.RECONVERGENT B6 ;  /* 0x0000000000067941 */ /* 0x000fea0003800200 */
.L_x_43:
[----:B------:R-:W-:Y:S02]  /*2e40*/  IMAD.MOV.U32 R4, RZ, RZ, R6 ;  /* 0x000000ffff047224 */ /* 0x000fe400078e0006 */
[----:B------:R-:W-:Y:S01]  /*2e50*/  IMAD.MOV.U32 R5, RZ, RZ, R7 ;  /* 0x000000ffff057224 */ /* 0x000fe200078e0007 */
[----:B------:R-:W-:Y:S06]  /*2e60*/  BRA `(.L_x_10) ;  /* 0x0000001400d07947 */ /* 0x000fec0003800000 */
.L_x_90:
[----:B------:R-:W-:Y:S05]  /*2e70*/  BREAK.RELIABLE B8 ;  /* 0x0000000000087942 */ /* 0x000fea0003800100 */
[----:B------:R-:W-:Y:S01]  /*2e80*/  LOP3.LUT R7, R25, 0x7fffffff, RZ, 0xc0, !PT ;  /* 0x7fffffff19077812 */ /* 0x000fe200078ec0ff */
[----:B------:R-:W-:-:S03]  /*2e90*/  IMAD.MOV.U32 R6, RZ, RZ, R24 ;  /* 0x000000ffff067224 */ /* 0x000fc600078e0018 */
[----:B------:R-:W-:-:S13]  /*2ea0*/  ISETP.GT.U32.AND P0, PT, R7, 0x408633ce, PT ;  /* 0x408633ce0700780c */ /* 0x000fda0003f04070 */
[----:B------:R-:W-:Y:S05]  /*2eb0*/  @P0 BRA `(.L_x_45) ;  /* 0x0000000000d00947 */ /* 0x000fea0003800000 */
[----:B------:R-:W-:Y:S01]  /*2ec0*/  IMAD.MOV.U32 R2, RZ, RZ, 0x652b82fe ;  /* 0x652b82feff027424 */ /* 0x000fe200078e00ff */
[----:B------:R-:W-:Y:S01]  /*2ed0*/  UMOV UR4, 0xfefa39ef ;  /* 0xfefa39ef00047882 */ /* 0x000fe20000000000 */
[----:B------:R-:W-:Y:S01]  /*2ee0*/  IMAD.MOV.U32 R3, RZ, RZ, 0x3ff71547 ;  /* 0x3ff71547ff037424 */ /* 0x000fe200078e00ff */
[----:B------:R-:W-:-:S05]  /*2ef0*/  UMOV UR5, 0x3fe62e42 ;  /* 0x3fe62e4200057882 */ /* 0x000fca0000000000 */
[----:B------:R-:W-:-:S08]  /*2f00*/  DFMA R2, R6, R2, 6.75539944105574400000e+15 ;  /* 0x433800000602742b */ /* 0x000fd00000000002 */
[----:B------:R-:W-:-:S08]  /*2f10*/  DADD R4, R2, -6.75539944105574400000e+15 ;  /* 0xc338000002047429 */ /* 0x000fd00000000000 */
[----:B------:R-:W-:Y:S01]  /*2f20*/  DFMA R6, R4, -UR4, R6 ;  /* 0x8000000404067c2b */ /* 0x000fe20008000006 */
[----:B------:R-:W-:Y:S01]  /*2f30*/  UMOV UR4, 0x3b39803f ;  /* 0x3b39803f00047882 */ /* 0x000fe20000000000 */
[----:B------:R-:W-:-:S06]  /*2f40*/  UMOV UR5, 0x3c7abc9e ;  /* 0x3c7abc9e00057882 */ /* 0x000fcc0000000000 */
[----:B------:R-:W-:Y:S01]  /*2f50*/  DFMA R6, R4, -UR4, R6 ;  /* 0x8000000404067c2b */ /* 0x000fe20008000006 */
[----:B------:R-:W-:Y:S01]  /*2f60*/  UMOV UR4, 0x69ce2bdf ;  /* 0x69ce2bdf00047882 */ /* 0x000fe20000000000 */
[----:B------:R-:W-:Y:S01]  /*2f70*/  IMAD.MOV.U32 R4, RZ, RZ, -0x35dec16 ;  /* 0xfca213eaff047424 */ /* 0x000fe200078e00ff */
[----:B------:R-:W-:Y:S01]  /*2f80*/  MOV R5, 0x3e928af3 ;  /* 0x3e928af300057802 */ /* 0x000fe20000000f00 */
        /* <DEDUP_REMOVED lines=26> */
[----:B------:R-:W-:-:S08]  /*3130*/  DFMA R4, R6, R4, 1 ;  /* 0x3ff000000604742b */ /* 0x000fd00000000004 */
[----:B------:R-:W-:-:S10]  /*3140*/  DFMA R4, R6, R4, 1 ;  /* 0x3ff000000604742b */ /* 0x000fd40000000004 */
[----:B------:R-:W-:-:S04]  /*3150*/  IMAD R2, R2, 0x100000, R5 ;  /* 0x0010000002027824 */ /* 0x000fc800078e0205 */
[----:B------:R-:W-:Y:S02]  /*3160*/  VIADD R3, R2, 0xffe00000 ;  /* 0xffe0000002037836 */ /* 0x000fe40000000000 */
[----:B------:R-:W-:Y:S02]  /*3170*/  IMAD.MOV.U32 R2, RZ, RZ, R4 ;  /* 0x000000ffff027224 */ /* 0x000fe400078e0004 */
[----:B------:R-:W0:Y:S01]  /*3180*/  MUFU.RCP64H R5, R3 ;  /* 0x0000000300057308 */ /* 0x000e220000001800 */
[----:B------:R-:W-:-:S06]  /*3190*/  IMAD.MOV.U32 R4, RZ, RZ, RZ ;  /* 0x000000ffff047224 */ /* 0x000fcc00078e00ff */
[----:B0-----:R-:W-:-:S08]  /*31a0*/  DFMA R6, -R2, R4, 1 ;  /* 0x3ff000000206742b */ /* 0x001fd00000000104 */
[----:B------:R-:W-:-:S08]  /*31b0*/  DFMA R6, R6, R6, R6 ;  /* 0x000000060606722b */ /* 0x000fd00000000006 */
[----:B------:R-:W-:-:S08]  /*31c0*/  DFMA R6, R4, R6, R4 ;  /* 0x000000060406722b */ /* 0x000fd00000000004 */
[----:B------:R-:W-:-:S08]  /*31d0*/  DFMA R6, R6, 0.0625, R2 ;  /* 0x3fb000000606782b */ /* 0x000fd00000000002 */
[----:B------:R-:W-:Y:S01]  /*31e0*/  DADD R4, R6, R6 ;  /* 0x0000000006047229 */ /* 0x000fe20000000006 */
[----:B------:R-:W-:Y:S10]  /*31f0*/  BRA `(.L_x_10) ;  /* 0x0000001000ec7947 */ /* 0x000ff40003800000 */
.L_x_45:
[----:B------:R-:W-:-:S06]  /*3200*/  DSETP.GTU.AND P0, PT, R24, +INF , PT ;  /* 0x7ff000001800742a */ /* 0x000fcc0003f0c000 */
[----:B------:R-:W-:Y:S02]  /*3210*/  FSEL R4, R24, RZ, P0 ;  /* 0x000000ff18047208 */ /* 0x000fe40000000000 */
[----:B------:R-:W-:-:S06]  /*3220*/  FSEL R5, R25, +QNAN , P0 ;  /* 0x7ff0000019057808 */ /* 0x000fcc0000000000 */
[----:B------:R-:W-:Y:S01]  /*3230*/  DADD R4, R4, R4 ;  /* 0x0000000004047229 */ /* 0x000fe20000000004 */
[----:B------:R-:W-:Y:S10]  /*3240*/  BRA `(.L_x_10) ;  /* 0x0000001000d87947 */ /* 0x000ff40003800000 */
.L_x_37:
[----:B------:R-:W-:-:S05]  /*3250*/  IMAD.MOV.U32 R3, RZ, RZ, -0x2 ;  /* 0xfffffffeff037424 */ /* 0x000fca00078e00ff */
[----:B------:R-:W-:-:S05]  /*3260*/  VIADDMNMX.U32 R3, R2, R3, 0x2, PT ;  /* 0x0000000202037446 */ /* 0x000fca0003800003 */
[----:B------:R-:W-:-:S04]  /*3270*/  IMAD.SHL.U32 R3, R3, 0x4, RZ ;  /* 0x0000000403037824 */ /* 0x000fc800078e00ff */
[----:B------:R-:W0:Y:S02]  /*3280*/  LDC R4, c[0x2][R3+0x24] ;  /* 0x0080090003047b82 */ /* 0x000e240000000800 */
[----:B0-----:R-:W-:-:S04]  /*3290*/  SHF.R.S32.HI R5, RZ, 0x1f, R4 ;  /* 0x0000001fff057819 */ /* 0x001fc80000011404 */
.L_x_93:
[----:B------:R-:W-:Y:S05]  /*32a0*/  BRX R4 -0x32b0                                                           (*"BRANCH_TARGETS .L_x_94,.L_x_95,.L_x_92"*) ;  /* 0xffffffcc04547949 */ /* 0x000fea000383ffff */
.L_x_95:
        /* <DEDUP_REMOVED lines=31> */
.L_x_47:
        /* <DEDUP_REMOVED lines=27> */
[----:B------:R-:W-:-:S02]  /*3650*/  SEL R7, R6, 0x7fe00000, P0 ;  /* 0x7fe0000006077807 */ /* 0x000fc40000000000 */
[----:B------:R-:W-:-:S03]  /*3660*/  MOV R6, RZ ;  /* 0x000000ff00067202 */ /* 0x000fc60000000f00 */
        /* <DEDUP_REMOVED lines=51> */
[----:B------:R-:W-:-:S07]  /*39a0*/  IMAD.MOV.U32 R21, RZ, RZ, 0x0 ;  /* 0x00000000ff157424 */ /* 0x000fce00078e00ff */
[----:B------:R-:W-:Y:S05]  /*39b0*/  CALL.REL.NOINC `($__internal_0_$__cuda_sm20_div_rn_f64_full) ;  /* 0x0000000c00cc7944 */ /* 0x000fea0003c00000 */
[----:B------:R-:W-:Y:S02]  /*39c0*/  IMAD.MOV.U32 R2, RZ, RZ, R4 ;  /* 0x000000ffff027224 */ /* 0x000fe400078e0004 */
[----:B------:R-:W-:-:S07]  /*39d0*/  IMAD.MOV.U32 R3, RZ, RZ, R5 ;  /* 0x000000ffff037224 */ /* 0x000fce00078e0005 */
.L_x_50:
[----:B------:R-:W-:Y:S05]  /*39e0*/  BSYNC.RECONVERGENT B6 ;  /* 0x0000000000067941 */ /* 0x000fea0003800200 */
.L_x_49:
[----:B------:R-:W-:Y:S01]  /*39f0*/  DADD R2, R26, R2 ;  /* 0x000000001a027229 */ /* 0x000fe20000000002 */
[----:B------:R-:W-:Y:S01]  /*3a00*/  UMOV UR4, 0x8fb9f87e ;  /* 0x8fb9f87e00047882 */ /* 0x000fe20000000000 */
[----:B------:R-:W-:Y:S02]  /*3a10*/  UMOV UR5, 0x408633ce ;  /* 0x408633ce00057882 */ /* 0x000fe40000000000 */
[----:B------:R-:W-:-:S06]  /*3a20*/  DSETP.GE.AND P0, PT, R28, UR4, PT ;  /* 0x000000041c007e2a */ /* 0x000fcc000bf06000 */
[----:B------:R-:W-:Y:S02]  /*3a30*/  FSEL R4, R2, RZ, !P0 ;  /* 0x000000ff02047208 */ /* 0x000fe40004000000 */
[----:B------:R-:W-:-:S07]  /*3a40*/  FSEL R5, R3, +QNAN , !P0 ;  /* 0x7ff0000003057808 */ /* 0x000fce0004000000 */
.L_x_48:
[----:B------:R-:W-:Y:S05]  /*3a50*/  BSYNC.RECONVERGENT B7 ;  /* 0x0000000000077941 */ /* 0x000fea0003800200 */
.L_x_46:
[----:B------:R-:W-:Y:S01]  /*3a60*/  DMUL R6, R22, R24 ;  /* 0x0000001816067228 */ /* 0x000fe20000000000 */
[----:B------:R-:W-:Y:S01]  /*3a70*/  IMAD.MOV.U32 R2, RZ, RZ, 0x1 ;  /* 0x00000001ff027424 */ /* 0x000fe200078e00ff */
[----:B------:R-:W-:Y:S01]  /*3a80*/  LOP3.LUT R5, R5, 0x80000000, R25, 0xb8, !PT ;  /* 0x8000000005057812 */ /* 0x000fe200078eb819 */
[----:B------:R-:W-:Y:S03]  /*3a90*/  BSSY.RECONVERGENT B6, `(.L_x_51) ;  /* 0x0000014000067945 */ /* 0x000fe60003800200 */
[----:B------:R-:W0:Y:S02]  /*3aa0*/  MUFU.RCP64H R3, R7 ;  /* 0x0000000700037308 */ /* 0x000e240000001800 */
[----:B------:R-:W-:-:S10]  /*3ab0*/  DADD R24, R4, -R24 ;  /* 0x0000000004187229 */ /* 0x000fd40000000818 */
[----:B------:R-:W-:Y:S01]  /*3ac0*/  FSETP.GEU.AND P1, PT, |R25|, 6.5827683646048100446e-37, PT ;  /* 0x036000001900780b */ /* 0x000fe20003f2e200 */
        /* <DEDUP_REMOVED lines=16> */
.L_x_52:
[----:B------:R-:W-:Y:S05]  /*3bd0*/  BSYNC.RECONVERGENT B6 ;  /* 0x0000000000067941 */ /* 0x000fea0003800200 */
.L_x_51:
[----:B------:R-:W-:Y:S05]  /*3be0*/  BRA `(.L_x_10) ;  /* 0x0000000800707947 */ /* 0x000fea0003800000 */
.L_x_92:
[----:B------:R-:W-:-:S13]  /*3bf0*/  ISETP.GE.AND P0, PT, R2, 0x4, PT ;  /* 0x000000040200780c */ /* 0x000fda0003f06270 */
[----:B------:R-:W-:Y:S05]  /*3c00*/  @!P0 BREAK.RELIABLE B8 ;  /* 0x0000000000088942 */ /* 0x000fea0003800100 */
[----:B------:R-:W-:Y:S05]  /*3c10*/  @!P0 BRA `(.L_x_10) ;  /* 0x0000000800648947 */ /* 0x000fea0003800000 */
[----:B------:R-:W-:Y:S05]  /*3c20*/  BSYNC.RELIABLE B8 ;  /* 0x0000000000087941 */ /* 0x000fea0003800100 */
.L_x_36:
[----:B------:R-:W-:Y:S01]  /*3c30*/  VIADD R2, R2, 0xfffffffe ;  /* 0xfffffffe02027836 */ /* 0x000fe20000000000 */
[----:B------:R-:W-:Y:S01]  /*3c40*/  MOV R20, 0x3ca0 ;  /* 0x00003ca000147802 */ /* 0x000fe20000000f00 */
[----:B------:R-:W-:Y:S01]  /*3c50*/  IMAD.MOV.U32 R6, RZ, RZ, R22 ;  /* 0x000000ffff067224 */ /* 0x000fe200078e0016 */
[----:B------:R-:W-:Y:S01]  /*3c60*/  MOV R21, 0x0 ;  /* 0x0000000000157802 */ /* 0x000fe20000000f00 */
[----:B------:R-:W-:Y:S02]  /*3c70*/  IMAD.MOV.U32 R7, RZ, RZ, R23 ;  /* 0x000000ffff077224 */ /* 0x000fe400078e0017 */
[----:B------:R-:W-:-:S07]  /*3c80*/  IMAD.MOV.U32 R4, RZ, RZ, R2 ;  /* 0x000000ffff047224 */ /* 0x000fce00078e0002 */
[----:B------:R-:W-:Y:S05]  /*3c90*/  CALL.REL.NOINC `($_Z5cnGpufPf$_Z5getCnid) ;  /* 0xffffffc4004c7944 */ /* 0x000fea0003c3ffff */
[----:B------:R-:W0:Y:S01]  /*3ca0*/  I2F.F64.U32 R2, R2 ;  /* 0x0000000200027312 */ /* 0x000e220000201800 */
[----:B------:R-:W-:Y:S01]  /*3cb0*/  IMAD.MOV.U32 R24, RZ, RZ, R4 ;  /* 0x000000ffff187224 */ /* 0x000fe200078e0004 */
[----:B------:R-:W-:Y:S01]  /*3cc0*/  MOV R20, 0x3d20 ;  /* 0x00003d2000147802 */ /* 0x000fe20000000f00 */
[----:B------:R-:W-:Y:S02]  /*3cd0*/  IMAD.MOV.U32 R25, RZ, RZ, R5 ;  /* 0x000000ffff197224 */ /* 0x000fe400078e0005 */
[----:B------:R-:W-:Y:S02]  /*3ce0*/  IMAD.MOV.U32 R21, RZ, RZ, 0x0 ;  /* 0x00000000ff157424 */ /* 0x000fe400078e00ff */
[----:B0-----:R-:W-:Y:S02]  /*3cf0*/  IMAD.MOV.U32 R4, RZ, RZ, R2 ;  /* 0x000000ffff047224 */ /* 0x001fe400078e0002 */
[----:B------:R-:W-:-:S07]  /*3d00*/  IMAD.MOV.U32 R5, RZ, RZ, R3 ;  /* 0x000000ffff057224 */ /* 0x000fce00078e0003 */
[----:B------:R-:W-:Y:S05]  /*3d10*/  CALL.REL.NOINC `($_Z5cnGpufPf$_Z9factoriald) ;  /* 0x0000000800847944 */ /* 0x000fea0003c00000 */
[----:B------:R-:W0:Y:S01]  /*3d20*/  MUFU.RCP64H R7, R5 ;  /* 0x0000000500077308 */ /* 0x000e220000001800 */
[----:B------:R-:W-:Y:S01]  /*3d30*/  IMAD.MOV.U32 R12, RZ, RZ, R4 ;  /* 0x000000ffff0c7224 */ /* 0x000fe200078e0004 */
[----:B------:R-:W-:Y:S01]  /*3d40*/  BSSY.RECONVERGENT B6, `(.L_x_53) ;  /* 0x0000019000067945 */ /* 0x000fe20003800200 */
[----:B------:R-:W-:Y:S02]  /*3d50*/  IMAD.MOV.U32 R13, RZ, RZ, R5 ;  /* 0x000000ffff0d7224 */ /* 0x000fe400078e0005 */
[----:B------:R-:W-:-:S06]  /*3d60*/  IMAD.MOV.U32 R6, RZ, RZ, 0x1 ;  /* 0x00000001ff067424 */ /* 0x000fcc00078e00ff */
[----:B0-----:R-:W-:-:S08]  /*3d70*/  DFMA R2, R6, -R12, 1 ;  /* 0x3ff000000602742b */ /* 0x001fd0000000080c */
[----:B------:R-:W-:-:S08]  /*3d80*/  DFMA R2, R2, R2, R2 ;  /* 0x000000020202722b */ /* 0x000fd00000000002 */
[----:B------:R-:W-:Y:S02]  /*3d90*/  DFMA R2, R6, R2, R6 ;  /* 0x000000020602722b */ /* 0x000fe40000000006 */
[----:B------:R-:W-:-:S06]  /*3da0*/  DADD R6, -RZ, -R24 ;  /* 0x00000000ff067229 */ /* 0x000fcc0000000918 */
[----:B------:R-:W-:-:S04]  /*3db0*/  DFMA R8, -R12, R2, 1 ;  /* 0x3ff000000c08742b */ /* 0x000fc80000000102 */
[----:B------:R-:W-:-:S04]  /*3dc0*/  FSETP.GEU.AND P1, PT, |R7|, 6.5827683646048100446e-37, PT ;  /* 0x036000000700780b */ /* 0x000fc80003f2e200 */
        /* <DEDUP_REMOVED lines=16> */
.L_x_54:
[----:B------:R-:W-:Y:S05]  /*3ed0*/  BSYNC.RECONVERGENT B6 ;  /* 0x0000000000067941 */ /* 0x000fea0003800200 */
.L_x_53:
        /* <DEDUP_REMOVED lines=15> */
[----:B------:R-:W-:Y:S01]  /*3fd0*/  MOV R4, R2 ;  /* 0x0000000200047202 */ /* 0x000fe20000000f00 */
[----:B------:R-:W-:Y:S01]  /*3fe0*/  IMAD.MOV.U32 R5, RZ, RZ, R3 ;  /* 0x000000ffff057224 */ /* 0x000fe200078e0003 */
[----:B------:R-:W-:Y:S01]  /*3ff0*/  MOV R20, 0x4040 ;  /* 0x0000404000147802 */ /* 0x000fe20000000f00 */
[----:B------:R-:W-:Y:S02]  /*4000*/  IMAD.MOV.U32 R6, RZ, RZ, R22 ;  /* 0x000000ffff067224 */ /* 0x000fe400078e0016 */
[----:B------:R-:W-:Y:S02]  /*4010*/  IMAD.MOV.U32 R7, RZ, RZ, R23 ;  /* 0x000000ffff077224 */ /* 0x000fe400078e0017 */
[----:B------:R-:W-:-:S07]  /*4020*/  IMAD.MOV.U32 R21, RZ, RZ, 0x0 ;  /* 0x00000000ff157424 */ /* 0x000fce00078e00ff */
[----:B------:R-:W-:Y:S05]  /*4030*/  CALL.REL.NOINC `($__internal_0_$__cuda_sm20_div_rn_f64_full) ;  /* 0x00000008002c7944 */ /* 0x000fea0003c00000 */
.L_x_56:
[----:B------:R-:W-:Y:S05]  /*4040*/  BSYNC.RECONVERGENT B6 ;  /* 0x0000000000067941 */ /* 0x000fea0003800200 */
.L_x_55:
[----:B------:R-:W-:Y:S05]  /*4050*/  BRA `(.L_x_10) ;  /* 0x0000000400547947 */ /* 0x000fea0003800000 */
.L_x_94:
[----:B------:R-:W-:Y:S05]  /*4060*/  BREAK.RELIABLE B8 ;  /* 0x0000000000087942 */ /* 0x000fea0003800100 */
[----:B------:R-:W-:Y:S01]  /*4070*/  LOP3.LUT R7, R25, 0x7fffffff, RZ, 0xc0, !PT ;  /* 0x7fffffff19077812 */ /* 0x000fe200078ec0ff */
[----:B------:R-:W-:Y:S01]  /*4080*/  BSSY.RECONVERGENT B0, `(.L_x_57) ;  /* 0x0000039000007945 */ /* 0x000fe20003800200 */
[----:B------:R-:W-:Y:S02]  /*4090*/  IMAD.MOV.U32 R6, RZ, RZ, R24 ;  /* 0x000000ffff067224 */ /* 0x000fe400078e0018 */
        /* <DEDUP_REMOVED lines=14> */
[----:B------:R-:W-:Y:S01]  /*4180*/  UMOV UR5, 0x3e5ade15 ;  /* 0x3e5ade1500057882 */ /* 0x000fe20000000000 */
[----:B------:R-:W-:-:S06]  /*4190*/  IMAD.MOV.U32 R5, RZ, RZ, 0x3e928af3 ;  /* 0x3e928af3ff057424 */ /* 0x000fcc00078e00ff */
        /* <DEDUP_REMOVED lines=29> */
[----:B------:R-:W-:Y:S02]  /*4370*/  IMAD.MOV.U32 R2, RZ, RZ, RZ ;  /* 0x000000ffff027224 */ /* 0x000fe400078e00ff */
[----:B------:R-:W0:Y:S04]  /*4380*/  MUFU.RCP64H R3, R5 ;  /* 0x0000000500037308 */ /* 0x000e280000001800 */
[----:B0-----:R-:W-:-:S08]  /*4390*/  DFMA R6, -R4, R2, 1 ;  /* 0x3ff000000406742b */ /* 0x001fd00000000102 */
[----:B------:R-:W-:-:S08]  /*43a0*/  DFMA R6, R6, R6, R6 ;  /* 0x000000060606722b */ /* 0x000fd00000000006 */
[----:B------:R-:W-:-:S08]  /*43b0*/  DFMA R6, R2, R6, R2 ;  /* 0x000000060206722b */ /* 0x000fd00000000002 */
[----:B------:R-:W-:Y:S01]  /*43c0*/  DFMA R6, R6, 0.0625, R4 ;  /* 0x3fb000000606782b */ /* 0x000fe20000000004 */
[----:B------:R-:W-:Y:S10]  /*43d0*/  BRA `(.L_x_59) ;  /* 0x00000000000c7947 */ /* 0x000ff40003800000 */
.L_x_58:
[----:B------:R-:W-:-:S06]  /*43e0*/  DSETP.GTU.AND P0, PT, R24, +INF , PT ;  /* 0x7ff000001800742a */ /* 0x000fcc0003f0c000 */
[----:B------:R-:W-:Y:S02]  /*43f0*/  FSEL R6, R24, RZ, P0 ;  /* 0x000000ff18067208 */ /* 0x000fe40000000000 */
[----:B------:R-:W-:-:S07]  /*4400*/  FSEL R7, R25, +QNAN , P0 ;  /* 0x7ff0000019077808 */ /* 0x000fce0000000000 */
.L_x_59:
[----:B------:R-:W-:Y:S05]  /*4410*/  BSYNC.RECONVERGENT B0 ;  /* 0x0000000000007941 */ /* 0x000fea0003800200 */
.L_x_57:
[----:B------:R-:W0:Y:S01]  /*4420*/  MUFU.RCP64H R3, R23 ;  /* 0x0000001700037308 */ /* 0x000e220000001800 */
[----:B------:R-:W-:Y:S01]  /*4430*/  IMAD.MOV.U32 R2, RZ, RZ, 0x1 ;  /* 0x00000001ff027424 */ /* 0x000fe200078e00ff */
[----:B------:R-:W-:Y:S05]  /*4440*/  BSSY.RECONVERGENT B6, `(.L_x_10) ;  /* 0x0000016000067945 */ /* 0x000fea0003800200 */
[----:B0-----:R-:W-:-:S08]  /*4450*/  DFMA R4, -R22, R2, 1 ;  /* 0x3ff000001604742b */ /* 0x001fd00000000102 */
[----:B------:R-:W-:-:S08]  /*4460*/  DFMA R4, R4, R4, R4 ;  /* 0x000000040404722b */ /* 0x000fd00000000004 */
[----:B------:R-:W-:Y:S02]  /*4470*/  DFMA R4, R2, R4, R2 ;  /* 0x000000040204722b */ /* 0x000fe40000000002 */
[----:B------:R-:W-:-:S06]  /*4480*/  DADD R2, R6, R6 ;  /* 0x0000000006027229 */ /* 0x000fcc0000000006 */
[----:B------:R-:W-:Y:S02]  /*4490*/  DFMA R6, -R22, R4, 1 ;  /* 0x3ff000001606742b */ /* 0x000fe40000000104 */
[----:B------:R-:W-:-:S06]  /*44a0*/  DADD R2, R2, -1 ;  /* 0xbff0000002027429 */ /* 0x000fcc0000000000 */
[----:B------:R-:W-:-:S04]  /*44b0*/  DFMA R8, R4, R6, R4 ;  /* 0x000000060408722b */ /* 0x000fc80000000004 */
[----:B------:R-:W-:-:S04]  /*44c0*/  FSETP.GEU.AND P1, PT, |R3|, 6.5827683646048100446e-37, PT ;  /* 0x036000000300780b */ /* 0x000fc80003f2e200 */
        /* <DEDUP_REMOVED lines=13> */
.L_x_60:
[----:B------:R-:W-:Y:S05]  /*45a0*/  BSYNC.RECONVERGENT B6 ;  /* 0x0000000000067941 */ /* 0x000fea0003800200 */
.L_x_10:
[----:B------:R-:W-:Y:S05]  /*45b0*/  BSYNC.RECONVERGENT B9 ;  /* 0x0000000000097941 */ /* 0x000fea0003800200 */
.L_x_2:
[----:B------:R-:W2:Y:S01]  /*45c0*/  LDL R20, [R1+0x14] ;  /* 0x0000140001147983 */ /* 0x000ea20000100800 */
[----:B------:R1:W-:Y:S05]  /*45d0*/  BMOV.32 B6, R16 ;  /* 0x0000001006007356 */ /* 0x0003ea0000000000 */
[----:B------:R-:W2:Y:S01]  /*45e0*/  LDL R21, [R1+0x18] ;  /* 0x0000180001157983 */ /* 0x000ea20000100800 */
[----:B------:R3:W-:Y:S05]  /*45f0*/  BMOV.32 B7, R17 ;  /* 0x0000001107007356 */ /* 0x0007ea0000000000 */
[----:B------:R4:W-:Y:S05]  /*4600*/  BMOV.32 B8, R18 ;  /* 0x0000001208007356 */ /* 0x0009ea0000000000 */
[----:B------:R5:W-:Y:S05]  /*4610*/  BMOV.32 B9, R19 ;  /* 0x0000001309007356 */ /* 0x000bea0000000000 */
[----:B------:R-:W2:Y:S04]  /*4620*/  LDL R2, [R1] ;  /* 0x0000000001027983 */ /* 0x000ea80000100800 */
[----:B-1----:R-:W2:Y:S04]  /*4630*/  LDL R16, [R1+0x4] ;  /* 0x0000040001107983 */ /* 0x002ea80000100800 */
[----:B---3--:R-:W2:Y:S04]  /*4640*/  LDL R17, [R1+0x8] ;  /* 0x0000080001117983 */ /* 0x008ea80000100800 */
[----:B----4-:R-:W2:Y:S04]  /*4650*/  LDL R18, [R1+0xc] ;  /* 0x00000c0001127983 */ /* 0x010ea80000100800 */
[----:B-----5:R-:W2:Y:S04]  /*4660*/  LDL R19, [R1+0x10] ;  /* 0x0000100001137983 */ /* 0x020ea80000100800 */
[----:B------:R-:W2:Y:S04]  /*4670*/  LDL R22, [R1+0x1c] ;  /* 0x00001c0001167983 */ /* 0x000ea80000100800 */
[----:B------:R-:W2:Y:S04]  /*4680*/  LDL R23, [R1+0x20] ;  /* 0x0000200001177983 */ /* 0x000ea80000100800 */
[----:B------:R-:W2:Y:S04]  /*4690*/  LDL R24, [R1+0x24] ;  /* 0x0000240001187983 */ /* 0x000ea80000100800 */
[----:B------:R-:W2:Y:S04]  /*46a0*/  LDL R25, [R1+0x28] ;  /* 0x0000280001197983 */ /* 0x000ea80000100800 */
[----:B0-----:R-:W2:Y:S04]  /*46b0*/  LDL R26, [R1+0x2c] ;  /* 0x00002c00011a7983 */ /* 0x001ea80000100800 */
[----:B------:R-:W2:Y:S04]  /*46c0*/  LDL R27, [R1+0x30] ;  /* 0x00003000011b7983 */ /* 0x000ea80000100800 */
[----:B------:R-:W2:Y:S04]  /*46d0*/  LDL R28, [R1+0x34] ;  /* 0x00003400011c7983 */ /* 0x000ea80000100800 */
[----:B------:R-:W2:Y:S04]  /*46e0*/  LDL R29, [R1+0x38] ;  /* 0x00003800011d7983 */ /* 0x000ea80000100800 */
[----:B------:R-:W2:Y:S04]  /*46f0*/  LDL R30, [R1+0x3c] ;  /* 0x00003c00011e7983 */ /* 0x000ea80000100800 */
[----:B------:R0:W2:Y:S02]  /*4700*/  LDL R31, [R1+0x40] ;  /* 0x00004000011f7983 */ /* 0x0000a40000100800 */
[----:B0-----:R-:W-:Y:S01]  /*4710*/  VIADD R1, R1, 0x48 ;  /* 0x0000004801017836 */ /* 0x001fe20000000000 */
[----:B--2---:R-:W-:Y:S06]  /*4720*/  RET.REL.NODEC R20 `(_Z5cnGpufPf) ;  /* 0xffffffb814347950 */ /* 0x004fec0003c3ffff */
        .type           $_Z5cnGpufPf$_Z9factoriald,@function
        .size           $_Z5cnGpufPf$_Z9factoriald,($__internal_0_$__cuda_sm20_div_rn_f64_full - $_Z5cnGpufPf$_Z9factoriald)
$_Z5cnGpufPf$_Z9factoriald:
[----:B------:R-:W-:-:S05]  /*4730*/  VIADD R1, R1, 0xffffffe8 ;  /* 0xffffffe801017836 */ /* 0x000fca0000000000 */
[----:B------:R-:W-:Y:S04]  /*4740*/  STL [R1+0x10], R21 ;  /* 0x0000101501007387 */ /* 0x000fe80000100800 */
[----:B------:R-:W-:Y:S04]  /*4750*/  STL [R1+0xc], R20 ;  /* 0x00000c1401007387 */ /* 0x000fe80000100800 */
[----:B------:R0:W-:Y:S04]  /*4760*/  STL [R1], R2 ;  /* 0x0000000201007387 */ /* 0x0001e80000100800 */
[----:B------:R1:W-:Y:S04]  /*4770*/  STL [R1+0x8], R17 ;  /* 0x0000081101007387 */ /* 0x0003e80000100800 */
[----:B------:R2:W-:Y:S01]  /*4780*/  STL [R1+0x4], R16 ;  /* 0x0000041001007387 */ /* 0x0005e20000100800 */
[----:B0-----:R-:W0:Y:S05]  /*4790*/  BMOV.32.CLEAR R2, B6 ;  /* 0x0000000006027355 */ /* 0x001e2a0000100000 */
[----:B-1----:R-:W-:-:S02]  /*47a0*/  IMAD.MOV.U32 R17, RZ, RZ, R5 ;  /* 0x000000ffff117224 */ /* 0x002fc400078e0005 */
[----:B--2---:R-:W-:-:S06]  /*47b0*/  IMAD.MOV.U32 R16, RZ, RZ, R4 ;  /* 0x000000ffff107224 */ /* 0x004fcc00078e0004 */
[----:B------:R-:W-:Y:S01]  /*47c0*/  DSETP.GTU.AND P0, PT, R16, 1, PT ;  /* 0x3ff000001000742a */ /* 0x000fe20003f0c000 */
[----:B------:R-:W-:Y:S01]  /*47d0*/  BSSY.RECONVERGENT B6, `(.L_x_61) ;  /* 0x0000009000067945 */ /* 0x000fe20003800200 */
[----:B------:R-:W-:Y:S02]  /*47e0*/  IMAD.MOV.U32 R4, RZ, RZ, 0x0 ;  /* 0x00000000ff047424 */ /* 0x000fe400078e00ff */
[----:B------:R-:W-:-:S10]  /*47f0*/  IMAD.MOV.U32 R5, RZ, RZ, 0x3ff00000 ;  /* 0x3ff00000ff057424 */ /* 0x000fd400078e00ff */
[----:B0-----:R-:W-:Y:S05]  /*4800*/  @!P0 BRA `(.L_x_62) ;  /* 0x0000000000148947 */ /* 0x001fea0003800000 */
[----:B------:R-:W-:Y:S01]  /*4810*/  DADD R4, R16, -1 ;  /* 0xbff0000010047429 */ /* 0x000fe20000000000 */
[----:B------:R-:W-:Y:S01]  /*4820*/  MOV R20, 0x4850 ;  /* 0x0000485000147802 */ /* 0x000fe20000000f00 */
[----:B------:R-:W-:-:S09]  /*4830*/  IMAD.MOV.U32 R21, RZ, RZ, 0x0 ;  /* 0x00000000ff157424 */ /* 0x000fd200078e00ff */
[----:B------:R-:W-:Y:S05]  /*4840*/  CALL.REL.NOINC `($_Z5cnGpufPf$_Z9factoriald) ;  /* 0xfffffffc00b87944 */ /* 0x000fea0003c3ffff */
[----:B------:R-:W-:-:S11]  /*4850*/  DMUL R4, R16, R4 ;  /* 0x0000000410047228 */ /* 0x000fd60000000000 */
.L_x_62:
[----:B------:R-:W-:Y:S05]  /*4860*/  BSYNC.RECONVERGENT B6 ;  /* 0x0000000000067941 */ /* 0x000fea0003800200 */
.L_x_61:
[----:B------:R-:W2:Y:S01]  /*4870*/  LDL R20, [R1+0xc] ;  /* 0x00000c0001147983 */ /* 0x000ea20000100800 */
[----:B------:R0:W-:Y:S05]  /*4880*/  BMOV.32 B6, R2 ;  /* 0x0000000206007356 */ /* 0x0001ea0000000000 */
[----:B------:R-:W2:Y:S04]  /*4890*/  LDL R21, [R1+0x10] ;  /* 0x0000100001157983 */ /* 0x000ea80000100800 */
[----:B0-----:R-:W2:Y:S04]  /*48a0*/  LDL R2, [R1] ;  /* 0x0000000001027983 */ /* 0x001ea80000100800 */
[----:B------:R-:W2:Y:S04]  /*48b0*/  LDL R16, [R1+0x4] ;  /* 0x0000040001107983 */ /* 0x000ea80000100800 */
[----:B------:R0:W2:Y:S02]  /*48c0*/  LDL R17, [R1+0x8] ;  /* 0x0000080001117983 */ /* 0x0000a40000100800 */
[----:B0-----:R-:W-:Y:S01]  /*48d0*/  VIADD R1, R1, 0x18 ;  /* 0x0000001801017836 */ /* 0x001fe20000000000 */
[----:B--2---:R-:W-:Y:S06]  /*48e0*/  RET.REL.NODEC R20 `(_Z5cnGpufPf) ;  /* 0xffffffb414c47950 */ /* 0x004fec0003c3ffff */
        .weak           $__internal_0_$__cuda_sm20_div_rn_f64_full
        .type           $__internal_0_$__cuda_sm20_div_rn_f64_full,@function
        .size           $__internal_0_$__cuda_sm20_div_rn_f64_full,($__internal_1_$__cuda_sm20_dsqrt_rn_f64_mediumpath_v1 - $__internal_0_$__cuda_sm20_div_rn_f64_full)
$__internal_0_$__cuda_sm20_div_rn_f64_full:
[----:B------:R-:W-:Y:S02]  /*48f0*/  VIADD R1, R1, 0xffffffe0 ;  /* 0xffffffe001017836 */ /* 0x000fe40000000000 */
[----:B------:R-:W-:Y:S02]  /*4900*/  IMAD.MOV.U32 R3, RZ, RZ, R7 ;  /* 0x000000ffff037224 */ /* 0x000fe400078e0007 */
[----:B------:R-:W-:Y:S01]  /*4910*/  IMAD.MOV.U32 R7, RZ, RZ, R5 ;  /* 0x000000ffff077224 */ /* 0x000fe200078e0005 */
[----:B------:R-:W-:Y:S04]  /*4920*/  STL [R1+0x18], R23 ;  /* 0x0000181701007387 */ /* 0x000fe80000100800 */
[----:B------:R-:W-:Y:S04]  /*4930*/  STL [R1+0x14], R22 ;  /* 0x0000141601007387 */ /* 0x000fe80000100800 */
[----:B------:R-:W-:Y:S04]  /*4940*/  STL [R1+0x10], R19 ;  /* 0x0000101301007387 */ /* 0x000fe80000100800 */
[----:B------:R-:W-:Y:S04]  /*4950*/  STL [R1+0xc], R18 ;  /* 0x00000c1201007387 */ /* 0x000fe80000100800 */
[----:B------:R-:W-:Y:S04]  /*4960*/  STL [R1+0x8], R17 ;  /* 0x0000081101007387 */ /* 0x000fe80000100800 */
[----:B------:R-:W-:Y:S04]  /*4970*/  STL [R1+0x4], R16 ;  /* 0x0000041001007387 */ /* 0x000fe80000100800 */
[----:B------:R0:W-:Y:S02]  /*4980*/  STL [R1], R2 ;  /* 0x0000000201007387 */ /* 0x0001e40000100800 */
[----:B0-----:R-:W-:-:S02]  /*4990*/  IMAD.MOV.U32 R2, RZ, RZ, R6 ;  /* 0x000000ffff027224 */ /* 0x001fc400078e0006 */
[----:B------:R-:W-:Y:S01]  /*49a0*/  IMAD.MOV.U32 R6, RZ, RZ, R4 ;  /* 0x000000ffff067224 */ /* 0x000fe200078e0004 */
[C---:B------:R-:W-:Y:S01]  /*49b0*/  FSETP.GEU.AND P0, PT, |R3|.reuse, 1.469367938527859385e-39, PT ;  /* 0x001000000300780b */ /* 0x040fe20003f0e200 */
[----:B------:R-:W-:Y:S01]  /*49c0*/  IMAD.MOV.U32 R4, RZ, RZ, 0x1 ;  /* 0x00000001ff047424 */ /* 0x000fe200078e00ff */
[----:B------:R-:W-:Y:S01]  /*49d0*/  LOP3.LUT R8, R3, 0x800fffff, RZ, 0xc0, !PT ;  /* 0x800fffff03087812 */ /* 0x000fe200078ec0ff */
[----:B------:R-:W-:Y:S01]  /*49e0*/  BSSY.RECONVERGENT B0, `(.L_x_63) ;  /* 0x0000051000007945 */ /* 0x000fe20003800200 */
[----:B------:R-:W-:Y:S02]  /*49f0*/  FSETP.GEU.AND P2, PT, |R7|, 1.469367938527859385e-39, PT ;  /* 0x001000000700780b */ /* 0x000fe40003f4e200 */
[----:B------:R-:W-:Y:S01]  /*4a00*/  LOP3.LUT R9, R8, 0x3ff00000, RZ, 0xfc, !PT ;  /* 0x3ff0000008097812 */ /* 0x000fe200078efcff */
[----:B------:R-:W-:Y:S01]  /*4a10*/  IMAD.MOV.U32 R8, RZ, RZ, R2 ;  /* 0x000000ffff087224 */ /* 0x000fe200078e0002 */
[----:B------:R-:W-:Y:S02]  /*4a20*/  LOP3.LUT R18, R3, 0x7ff00000, RZ, 0xc0, !PT ;  /* 0x7ff0000003127812 */ /* 0x000fe400078ec0ff */
[----:B------:R-:W-:-:S02]  /*4a30*/  LOP3.LUT R19, R7, 0x7ff00000, RZ, 0xc0, !PT ;  /* 0x7ff0000007137812 */ /* 0x000fc400078ec0ff */
[----:B------:R-:W-:Y:S01]  /*4a40*/  MOV R16, 0x1ca00000 ;  /* 0x1ca0000000107802 */ /* 0x000fe20000000f00 */
[----:B------:R-:W-:Y:S01]  /*4a50*/  @!P0 DMUL R8, R2, 8.98846567431157953865e+307 ;  /* 0x7fe0000002088828 */ /* 0x000fe20000000000 */
[----:B------:R-:W-:Y:S01]  /*4a60*/  ISETP.GE.U32.AND P1, PT, R19, R18, PT ;  /* 0x000000121300720c */ /* 0x000fe20003f26070 */
[----:B------:R-:W-:Y:S02]  /*4a70*/  IMAD.MOV.U32 R17, RZ, RZ, R19 ;  /* 0x000000ffff117224 */ /* 0x000fe400078e0013 */
[----:B------:R-:W-:Y:S02]  /*4a80*/  IMAD.MOV.U32 R0, RZ, RZ, R18 ;  /* 0x000000ffff007224 */ /* 0x000fe400078e0012 */
[----:B------:R-:W0:Y:S04]  /*4a90*/  MUFU.RCP64H R5, R9 ;  /* 0x0000000900057308 */ /* 0x000e280000001800 */
[----:B------:R-:W-:-:S05]  /*4aa0*/  @!P0 LOP3.LUT R0, R9, 0x7ff00000, RZ, 0xc0, !PT ;  /* 0x7ff0000009008812 */ /* 0x000fca00078ec0ff */
[----:B------:R-:W-:Y:S01]  /*4ab0*/  VIADD R23, R0, 0xffffffff ;  /* 0xffffffff00177836 */ /* 0x000fe20000000000 */
[----:B0-----:R-:W-:-:S08]  /*4ac0*/  DFMA R10, R4, -R8, 1 ;  /* 0x3ff00000040a742b */ /* 0x001fd00000000808 */
[----:B------:R-:W-:-:S08]  /*4ad0*/  DFMA R10, R10, R10, R10 ;  /* 0x0000000a0a0a722b */ /* 0x000fd0000000000a */
[----:B------:R-:W-:Y:S01]  /*4ae0*/  DFMA R12, R4, R10, R4 ;  /* 0x0000000a040c722b */ /* 0x000fe20000000004 */
[----:B------:R-:W-:Y:S01]  /*4af0*/  SEL R11, R16, 0x63400000, !P1 ;  /* 0x63400000100b7807 */ /* 0x000fe20004800000 */
[----:B------:R-:W-:-:S03]  /*4b00*/  IMAD.MOV.U32 R10, RZ, RZ, R6 ;  /* 0x000000ffff0a7224 */ /* 0x000fc600078e0006 */
[C-C-:B------:R-:W-:Y:S02]  /*4b10*/  @!P2 LOP3.LUT R4, R11.reuse, 0x80000000, R7.reuse, 0xf8, !PT ;  /* 0x800000000b04a812 */ /* 0x140fe400078ef807 */
[----:B------:R-:W-:Y:S01]  /*4b20*/  LOP3.LUT R11, R11, 0x800fffff, R7, 0xf8, !PT ;  /* 0x800fffff0b0b7812 */ /* 0x000fe200078ef807 */
[----:B------:R-:W-:Y:S01]  /*4b30*/  DFMA R14, R12, -R8, 1 ;  /* 0x3ff000000c0e742b */ /* 0x000fe20000000808 */
[----:B------:R-:W-:Y:S01]  /*4b40*/  @!P2 LOP3.LUT R5, R4, 0x100000, RZ, 0xfc, !PT ;  /* 0x001000000405a812 */ /* 0x000fe200078efcff */
[----:B------:R-:W-:-:S06]  /*4b50*/  @!P2 IMAD.MOV.U32 R4, RZ, RZ, RZ ;  /* 0x000000ffff04a224 */ /* 0x000fcc00078e00ff */
[----:B------:R-:W-:Y:S02]  /*4b60*/  @!P2 DFMA R10, R10, 2, -R4 ;  /* 0x400000000a0aa82b */ /* 0x000fe40000000804 */
[----:B------:R-:W-:-:S08]  /*4b70*/  DFMA R14, R12, R14, R12 ;  /* 0x0000000e0c0e722b */ /* 0x000fd0000000000c */
[----:B------:R-:W-:Y:S01]  /*4b80*/  @!P2 LOP3.LUT R17, R11, 0x7ff00000, RZ, 0xc0, !PT ;  /* 0x7ff000000b11a812 */ /* 0x000fe200078ec0ff */
[----:B------:R-:W-:-:S04]  /*4b90*/  DMUL R4, R14, R10 ;  /* 0x0000000a0e047228 */ /* 0x000fc80000000000 */
[----:B------:R-:W-:-:S04]  /*4ba0*/  VIADD R22, R17, 0xffffffff ;  /* 0xffffffff11167836 */ /* 0x000fc80000000000 */
[----:B------:R-:W-:Y:S01]  /*4bb0*/  DFMA R12, R4, -R8, R10 ;  /* 0x80000008040c722b */ /* 0x000fe2000000000a */
[----:B------:R-:W-:-:S04]  /*4bc0*/  ISETP.GT.U32.AND P0, PT, R22, 0x7feffffe, PT ;  /* 0x7feffffe1600780c */ /* 0x000fc80003f04070 */
[----:B------:R-:W-:-:S03]  /*4bd0*/  ISETP.GT.U32.OR P0, PT, R23, 0x7feffffe, P0 ;  /* 0x7feffffe1700780c */ /* 0x000fc60000704470 */
[----:B------:R-:W-:-:S10]  /*4be0*/  DFMA R12, R14, R12, R4 ;  /* 0x0000000c0e0c722b */ /* 0x000fd40000000004 */
[----:B------:R-:W-:Y:S05]  /*4bf0*/  @P0 BRA `(.L_x_64) ;  /* 0x0000000000680947 */ /* 0x000fea0003800000 */
[CC--:B------:R-:W-:Y:S01]  /*4c00*/  VIADDMNMX R0, R19.reuse, -R18.reuse, 0xb9600000, !PT ;  /* 0xb960000013007446 */ /* 0x0c0fe20007800912 */
[----:B------:R-:W-:Y:S01]  /*4c10*/  IMAD.MOV.U32 R6, RZ, RZ, RZ ;  /* 0x000000ffff067224 */ /* 0x000fe200078e00ff */
[----:B------:R-:W-:Y:S02]  /*4c20*/  ISETP.GE.U32.AND P0, PT, R19, R18, PT ;  /* 0x000000121300720c */ /* 0x000fe40003f06070 */
[----:B------:R-:W-:Y:S02]  /*4c30*/  VIMNMX R0, PT, PT, R0, 0x46a00000, PT ;  /* 0x46a0000000007848 */ /* 0x000fe40003fe0100 */
[----:B------:R-:W-:-:S05]  /*4c40*/  SEL R5, R16, 0x63400000, !P0 ;  /* 0x6340000010057807 */ /* 0x000fca0004000000 */
[----:B------:R-:W-:-:S04]  /*4c50*/  IMAD.IADD R0, R0, 0x1, -R5 ;  /* 0x0000000100007824 */ /* 0x000fc800078e0a05 */
[----:B------:R-:W-:-:S06]  /*4c60*/  VIADD R7, R0, 0x7fe00000 ;  /* 0x7fe0000000077836 */ /* 0x000fcc0000000000 */
[----:B------:R-:W-:-:S10]  /*4c70*/  DMUL R4, R12, R6 ;  /* 0x000000060c047228 */ /* 0x000fd40000000000 */
[----:B------:R-:W-:-:S13]  /*4c80*/  FSETP.GTU.AND P0, PT, |R5|, 1.469367938527859385e-39, PT ;  /* 0x001000000500780b */ /* 0x000fda0003f0c200 */
[----:B------:R-:W-:Y:S05]  /*4c90*/  @P0 BRA `(.L_x_65) ;  /* 0x0000000000940947 */ /* 0x000fea0003800000 */
[----:B------:R-:W-:Y:S01]  /*4ca0*/  DFMA R8, R12, -R8, R10 ;  /* 0x800000080c08722b */ /* 0x000fe2000000000a */
[----:B------:R-:W-:-:S09]  /*4cb0*/  IMAD.MOV.U32 R6, RZ, RZ, RZ ;  /* 0x000000ffff067224 */ /* 0x000fd200078e00ff */
[C---:B------:R-:W-:Y:S02]  /*4cc0*/  FSETP.NEU.AND P0, PT, R9.reuse, RZ, PT ;  /* 0x000000ff0900720b */ /* 0x040fe40003f0d000 */
[----:B------:R-:W-:-:S04]  /*4cd0*/  LOP3.LUT R11, R9, 0x80000000, R3, 0x48, !PT ;  /* 0x80000000090b7812 */ /* 0x000fc800078e4803 */
[----:B------:R-:W-:-:S07]  /*4ce0*/  LOP3.LUT R7, R11, R7, RZ, 0xfc, !PT ;  /* 0x000000070b077212 */ /* 0x000fce00078efcff */
[----:B------:R-:W-:Y:S05]  /*4cf0*/  @!P0 BRA `(.L_x_65) ;  /* 0x00000000007c8947 */ /* 0x000fea0003800000 */
[----:B------:R-:W-:Y:S01]  /*4d00*/  IMAD.MOV R3, RZ, RZ, -R0 ;  /* 0x000000ffff037224 */ /* 0x000fe200078e0a00 */
[----:B------:R-:W-:Y:S01]  /*4d10*/  DMUL.RP R6, R12, R6 ;  /* 0x000000060c067228 */ /* 0x000fe20000008000 */
[----:B------:R-:W-:-:S06]  /*4d20*/  IMAD.MOV.U32 R2, RZ, RZ, RZ ;  /* 0x000000ffff027224 */ /* 0x000fcc00078e00ff */
[----:B------:R-:W-:-:S03]  /*4d30*/  DFMA R2, R4, -R2, R12 ;  /* 0x800000020402722b */ /* 0x000fc6000000000c */
[----:B------:R-:W-:-:S03]  /*4d40*/  LOP3.LUT R11, R7, R11, RZ, 0x3c, !PT ;  /* 0x0000000b070b7212 */ /* 0x000fc600078e3cff */
[----:B------:R-:W-:-:S04]  /*4d50*/  IADD3 R2, PT, PT, -R0, -0x43300000, RZ ;  /* 0xbcd0000000027810 */ /* 0x000fc80007ffe1ff */
[----:B------:R-:W-:-:S04]  /*4d60*/  FSETP.NEU.AND P0, PT, |R3|, R2, PT ;  /* 0x000000020300720b */ /* 0x000fc80003f0d200 */
[----:B------:R-:W-:Y:S02]  /*4d70*/  FSEL R4, R6, R4, !P0 ;  /* 0x0000000406047208 */ /* 0x000fe40004000000 */
[----:B------:R-:W-:Y:S01]  /*4d80*/  FSEL R5, R11, R5, !P0 ;  /* 0x000000050b057208 */ /* 0x000fe20004000000 */
[----:B------:R-:W-:Y:S06]  /*4d90*/  BRA `(.L_x_65) ;  /* 0x0000000000547947 */ /* 0x000fec0003800000 */
.L_x_64:
[----:B------:R-:W-:-:S14]  /*4da0*/  DSETP.NAN.AND P0, PT, R6, R6, PT ;  /* 0x000000060600722a */ /* 0x000fdc0003f08000 */
[----:B------:R-:W-:Y:S05]  /*4db0*/  @P0 BRA `(.L_x_66) ;  /* 0x0000000000440947 */ /* 0x000fea0003800000 */
[----:B------:R-:W-:-:S14]  /*4dc0*/  DSETP.NAN.AND P0, PT, R2, R2, PT ;  /* 0x000000020200722a */ /* 0x000fdc0003f08000 */
[----:B------:R-:W-:Y:S05]  /*4dd0*/  @P0 BRA `(.L_x_67) ;  /* 0x0000000000300947 */ /* 0x000fea0003800000 */
[----:B------:R-:W-:Y:S01]  /*4de0*/  ISETP.NE.AND P0, PT, R17, R0, PT ;  /* 0x000000001100720c */ /* 0x000fe20003f05270 */
[----:B------:R-:W-:Y:S02]  /*4df0*/  IMAD.MOV.U32 R4, RZ, RZ, 0x0 ;  /* 0x00000000ff047424 */ /* 0x000fe400078e00ff */
[----:B------:R-:W-:-:S10]  /*4e00*/  IMAD.MOV.U32 R5, RZ, RZ, -0x80000 ;  /* 0xfff80000ff057424 */ /* 0x000fd400078e00ff */
[----:B------:R-:W-:Y:S05]  /*4e10*/  @!P0 BRA `(.L_x_65) ;  /* 0x0000000000348947 */ /* 0x000fea0003800000 */
[----:B------:R-:W-:Y:S02]  /*4e20*/  ISETP.NE.AND P0, PT, R17, 0x7ff00000, PT ;  /* 0x7ff000001100780c */ /* 0x000fe40003f05270 */
[----:B------:R-:W-:Y:S02]  /*4e30*/  LOP3.LUT R5, R7, 0x80000000, R3, 0x48, !PT ;  /* 0x8000000007057812 */ /* 0x000fe400078e4803 */
[----:B------:R-:W-:-:S13]  /*4e40*/  ISETP.EQ.OR P0, PT, R0, RZ, !P0 ;  /* 0x000000ff0000720c */ /* 0x000fda0004702670 */
[----:B------:R-:W-:Y:S01]  /*4e50*/  @P0 LOP3.LUT R0, R5, 0x7ff00000, RZ, 0xfc, !PT ;  /* 0x7ff0000005000812 */ /* 0x000fe200078efcff */
[----:B------:R-:W-:Y:S01]  /*4e60*/  @!P0 IMAD.MOV.U32 R4, RZ, RZ, RZ ;  /* 0x000000ffff048224 */ /* 0x000fe200078e00ff */
[----:B------:R-:W-:-:S03]  /*4e70*/  @P0 MOV R4, RZ ;  /* 0x000000ff00040202 */ /* 0x000fc60000000f00 */
[----:B------:R-:W-:Y:S01]  /*4e80*/  @P0 IMAD.MOV.U32 R5, RZ, RZ, R0 ;  /* 0x000000ffff050224 */ /* 0x000fe200078e0000 */
[----:B------:R-:W-:Y:S06]  /*4e90*/  BRA `(.L_x_65) ;  /* 0x0000000000147947 */ /* 0x000fec0003800000 */
.L_x_67:
[----:B------:R-:W-:Y:S01]  /*4ea0*/  LOP3.LUT R5, R3, 0x80000, RZ, 0xfc, !PT ;  /* 0x0008000003057812 */ /* 0x000fe200078efcff */
[----:B------:R-:W-:Y:S01]  /*4eb0*/  IMAD.MOV.U32 R4, RZ, RZ, R2 ;  /* 0x000000ffff047224 */ /* 0x000fe200078e0002 */
[----:B------:R-:W-:Y:S06]  /*4ec0*/  BRA `(.L_x_65) ;  /* 0x0000000000087947 */ /* 0x000fec0003800000 */
.L_x_66:
[----:B------:R-:W-:Y:S01]  /*4ed0*/  LOP3.LUT R5, R7, 0x80000, RZ, 0xfc, !PT ;  /* 0x0008000007057812 */ /* 0x000fe200078efcff */
[----:B------:R-:W-:-:S07]  /*4ee0*/  IMAD.MOV.U32 R4, RZ, RZ, R6 ;  /* 0x000000ffff047224 */ /* 0x000fce00078e0006 */
.L_x_65:
[----:B------:R-:W-:Y:S05]  /*4ef0*/  BSYNC.RECONVERGENT B0 ;  /* 0x0000000000007941 */ /* 0x000fea0003800200 */
.L_x_63:
[----:B------:R-:W2:Y:S04]  /*4f00*/  LDL R2, [R1] ;  /* 0x0000000001027983 */ /* 0x000ea80000100800 */
[----:B------:R-:W2:Y:S04]  /*4f10*/  LDL R16, [R1+0x4] ;  /* 0x0000040001107983 */ /* 0x000ea80000100800 */
[----:B------:R-:W2:Y:S04]  /*4f20*/  LDL R17, [R1+0x8] ;  /* 0x0000080001117983 */ /* 0x000ea80000100800 */
[----:B------:R-:W2:Y:S04]  /*4f30*/  LDL R18, [R1+0xc] ;  /* 0x00000c0001127983 */ /* 0x000ea80000100800 */
[----:B------:R-:W2:Y:S04]  /*4f40*/  LDL R19, [R1+0x10] ;  /* 0x0000100001137983 */ /* 0x000ea80000100800 */
[----:B------:R-:W2:Y:S04]  /*4f50*/  LDL R22, [R1+0x14] ;  /* 0x0000140001167983 */ /* 0x000ea80000100800 */
[----:B------:R0:W2:Y:S02]  /*4f60*/  LDL R23, [R1+0x18] ;  /* 0x0000180001177983 */ /* 0x0000a40000100800 */
[----:B0-----:R-:W-:Y:S01]  /*4f70*/  VIADD R1, R1, 0x20 ;  /* 0x0000002001017836 */ /* 0x001fe20000000000 */
[----:B--2---:R-:W-:Y:S06]  /*4f80*/  RET.REL.NODEC R20 `(_Z5cnGpufPf) ;  /* 0xffffffb0141c7950 */ /* 0x004fec0003c3ffff */
        .weak           $__internal_1_$__cuda_sm20_dsqrt_rn_f64_mediumpath_v1
        .type           $__internal_1_$__cuda_sm20_dsqrt_rn_f64_mediumpath_v1,@function
        .size           $__internal_1_$__cuda_sm20_dsqrt_rn_f64_mediumpath_v1,($_Z5cnGpufPf$__internal_trig_reduction_slowpathd - $__internal_1_$__cuda_sm20_dsqrt_rn_f64_mediumpath_v1)
$__internal_1_$__cuda_sm20_dsqrt_rn_f64_mediumpath_v1:
[----:B------:R-:W-:Y:S02]  /*4f90*/  VIADD R1, R1, 0xfffffff8 ;  /* 0xfffffff801017836 */ /* 0x000fe40000000000 */
[----:B------:R-:W-:-:S03]  /*4fa0*/  IMAD.MOV.U32 R3, RZ, RZ, R5 ;  /* 0x000000ffff037224 */ /* 0x000fc600078e0005 */
[----:B------:R0:W-:Y:S02]  /*4fb0*/  STL [R1], R2 ;  /* 0x0000000201007387 */ /* 0x0001e40000100800 */
[----:B0-----:R-:W-:Y:S01]  /*4fc0*/  IMAD.MOV.U32 R2, RZ, RZ, R4 ;  /* 0x000000ffff027224 */ /* 0x001fe200078e0004 */
[----:B------:R-:W-:Y:S01]  /*4fd0*/  ISETP.GE.U32.AND P0, PT, R6, -0x3400000, PT ;  /* 0xfcc000000600780c */ /* 0x000fe20003f06070 */
[----:B------:R-:W-:-:S12]  /*4fe0*/  BSSY.RECONVERGENT B0, `(.L_x_68) ;  /* 0x0000023000007945 */ /* 0x000fd80003800200 */
[----:B------:R-:W-:Y:S05]  /*4ff0*/  @!P0 BRA `(.L_x_69) ;  /* 0x0000000000208947 */ /* 0x000fea0003800000 */
[----:B------:R-:W-:-:S10]  /*5000*/  DFMA.RM R8, R8, R10, R12 ;  /* 0x0000000a0808722b */ /* 0x000fd4000000400c */
[----:B------:R-:W-:-:S05]  /*5010*/  IADD3 R4, P0, PT, R8, 0x1, RZ ;  /* 0x0000000108047810 */ /* 0x000fca0007f1e0ff */
[----:B------:R-:W-:-:S06]  /*5020*/  IMAD.X R5, RZ, RZ, R9, P0 ;  /* 0x000000ffff057224 */ /* 0x000fcc00000e0609 */
[----:B------:R-:W-:-:S08]  /*5030*/  DFMA.RP R2, -R8, R4, R2 ;  /* 0x000000040802722b */ /* 0x000fd00000008102 */
[----:B------:R-:W-:-:S06]  /*5040*/  DSETP.GT.AND P0, PT, R2, RZ, PT ;  /* 0x000000ff0200722a */ /* 0x000fcc0003f04000 */
[----:B------:R-:W-:Y:S02]  /*5050*/  FSEL R4, R4, R8, P0 ;  /* 0x0000000804047208 */ /* 0x000fe40000000000 */
[----:B------:R-:W-:Y:S01]  /*5060*/  FSEL R5, R5, R9, P0 ;  /* 0x0000000905057208 */ /* 0x000fe20000000000 */
[----:B------:R-:W-:Y:S06]  /*5070*/  BRA `(.L_x_70) ;  /* 0x0000000000647947 */ /* 0x000fec0003800000 */
.L_x_69:
[----:B------:R-:W-:-:S14]  /*5080*/  DSETP.NE.AND P0, PT, R2, RZ, PT ;  /* 0x000000ff0200722a */ /* 0x000fdc0003f05000 */
[----:B------:R-:W-:Y:S05]  /*5090*/  @!P0 BRA `(.L_x_71) ;  /* 0x0000000000588947 */ /* 0x000fea0003800000 */
[----:B------:R-:W-:-:S13]  /*50a0*/  ISETP.GE.AND P0, PT, R3, RZ, PT ;  /* 0x000000ff0300720c */ /* 0x000fda0003f06270 */
[----:B------:R-:W-:Y:S02]  /*50b0*/  @!P0 IMAD.MOV.U32 R4, RZ, RZ, 0x0 ;  /* 0x00000000ff048424 */ /* 0x000fe400078e00ff */
[----:B------:R-:W-:Y:S01]  /*50c0*/  @!P0 IMAD.MOV.U32 R5, RZ, RZ, -0x80000 ;  /* 0xfff80000ff058424 */ /* 0x000fe200078e00ff */
[----:B------:R-:W-:Y:S06]  /*50d0*/  @!P0 BRA `(.L_x_70) ;  /* 0x00000000004c8947 */ /* 0x000fec0003800000 */
[----:B------:R-:W-:-:S13]  /*50e0*/  ISETP.GT.AND P0, PT, R3, 0x7fefffff, PT ;  /* 0x7fefffff0300780c */ /* 0x000fda0003f04270 */
[----:B------:R-:W-:Y:S05]  /*50f0*/  @P0 BRA `(.L_x_71) ;  /* 0x0000000000400947 */ /* 0x000fea0003800000 */
[----:B------:R-:W-:Y:S01]  /*5100*/  DMUL R2, R2, 8.11296384146066816958e+31 ;  /* 0x4690000002027828 */ /* 0x000fe20000000000 */
[----:B------:R-:W-:Y:S02]  /*5110*/  IMAD.MOV.U32 R4, RZ, RZ, RZ ;  /* 0x000000ffff047224 */ /* 0x000fe400078e00ff */
[----:B------:R-:W-:Y:S02]  /*5120*/  IMAD.MOV.U32 R8, RZ, RZ, 0x0 ;  /* 0x00000000ff087424 */ /* 0x000fe400078e00ff */
[----:B------:R-:W-:Y:S01]  /*5130*/  IMAD.MOV.U32 R9, RZ, RZ, 0x3fd80000 ;  /* 0x3fd80000ff097424 */ /* 0x000fe200078e00ff */
[----:B------:R-:W0:Y:S02]  /*5140*/  MUFU.RSQ64H R5, R3 ;  /* 0x0000000300057308 */ /* 0x000e240000001c00 */
[----:B0-----:R-:W-:-:S08]  /*5150*/  DMUL R6, R4, R4 ;  /* 0x0000000404067228 */ /* 0x001fd00000000000 */
[----:B------:R-:W-:-:S08]  /*5160*/  DFMA R6, R2, -R6, 1 ;  /* 0x3ff000000206742b */ /* 0x000fd00000000806 */
[----:B------:R-:W-:Y:S02]  /*5170*/  DFMA R8, R6, R8, 0.5 ;  /* 0x3fe000000608742b */ /* 0x000fe40000000008 */
[----:B------:R-:W-:-:S08]  /*5180*/  DMUL R6, R4, R6 ;  /* 0x0000000604067228 */ /* 0x000fd00000000000 */
[----:B------:R-:W-:-:S08]  /*5190*/  DFMA R6, R8, R6, R4 ;  /* 0x000000060806722b */ /* 0x000fd00000000004 */
[----:B------:R-:W-:Y:S02]  /*51a0*/  DMUL R4, R2, R6 ;  /* 0x0000000602047228 */ /* 0x000fe40000000000 */
[----:B------:R-:W-:-:S06]  /*51b0*/  VIADD R7, R7, 0xfff00000 ;  /* 0xfff0000007077836 */ /* 0x000fcc0000000000 */
[----:B------:R-:W-:-:S08]  /*51c0*/  DFMA R8, R4, -R4, R2 ;  /* 0x800000040408722b */ /* 0x000fd00000000002 */
[----:B------:R-:W-:-:S10]  /*51d0*/  DFMA R4, R6, R8, R4 ;  /* 0x000000080604722b */ /* 0x000fd40000000004 */
[----:B------:R-:W-:Y:S01]  /*51e0*/  VIADD R5, R5, 0xfcb00000 ;  /* 0xfcb0000005057836 */ /* 0x000fe20000000000 */
[----:B------:R-:W-:Y:S06]  /*51f0*/  BRA `(.L_x_70) ;  /* 0x0000000000047947 */ /* 0x000fec0003800000 */
.L_x_71:
[----:B------:R-:W-:-:S11]  /*5200*/  DADD R4, R2, R2 ;  /* 0x0000000002047229 */ /* 0x000fd60000000002 */
.L_x_70:
[----:B------:R-:W-:Y:S05]  /*5210*/  BSYNC.RECONVERGENT B0 ;  /* 0x0000000000007941 */ /* 0x000fea0003800200 */
.L_x_68:
[----:B------:R0:W2:Y:S02]  /*5220*/  LDL R2, [R1] ;  /* 0x0000000001027983 */ /* 0x0000a40000100800 */
[----:B0-----:R-:W-:Y:S01]  /*5230*/  IADD3 R1, PT, PT, R1, 0x8, RZ ;  /* 0x0000000801017810 */ /* 0x001fe20007ffe0ff */
[----:B--2---:R-:W-:Y:S06]  /*5240*/  RET.REL.NODEC R20 `(_Z5cnGpufPf) ;  /* 0xffffffac146c7950 */ /* 0x004fec0003c3ffff */
        .type           $_Z5cnGpufPf$__internal_trig_reduction_slowpathd,@function
        .size           $_Z5cnGpufPf$__internal_trig_reduction_slowpathd,(.L_x_101 - $_Z5cnGpufPf$__internal_trig_reduction_slowpathd)
$_Z5cnGpufPf$__internal_trig_reduction_slowpathd:
[----:B------:R-:W-:-:S05]  /*5250*/  VIADD R1, R1, 0xffffffb0 ;  /* 0xffffffb001017836 */ /* 0x000fca0000000000 */
[----:B------:R0:W-:Y:S04]  /*5260*/  STL [R1+0x48], R27 ;  /* 0x0000481b01007387 */ /* 0x0001e80000100800 */
[----:B------:R0:W-:Y:S04]  /*5270*/  STL [R1+0x44], R25 ;  /* 0x0000441901007387 */ /* 0x0001e80000100800 */
[----:B------:R0:W-:Y:S04]  /*5280*/  STL [R1+0x40], R23 ;  /* 0x0000401701007387 */ /* 0x0001e80000100800 */
[----:B------:R0:W-:Y:S04]  /*5290*/  STL [R1+0x3c], R22 ;  /* 0x00003c1601007387 */ /* 0x0001e80000100800 */
[----:B------:R0:W-:Y:S04]  /*52a0*/  STL [R1+0x38], R19 ;  /* 0x0000381301007387 */ /* 0x0001e80000100800 */
[----:B------:R0:W-:Y:S04]  /*52b0*/  STL [R1+0x34], R18 ;  /* 0x0000341201007387 */ /* 0x0001e80000100800 */
[----:B------:R0:W-:Y:S04]  /*52c0*/  STL [R1+0x30], R17 ;  /* 0x0000301101007387 */ /* 0x0001e80000100800 */
[----:B------:R0:W-:Y:S04]  /*52d0*/  STL [R1+0x2c], R16 ;  /* 0x00002c1001007387 */ /* 0x0001e80000100800 */
[----:B------:R0:W-:Y:S01]  /*52e0*/  STL [R1+0x28], R2 ;  /* 0x0000280201007387 */ /* 0x0001e20000100800 */
[----:B------:R-:W-:Y:S01]  /*52f0*/  SHF.R.U32.HI R10, RZ, 0x14, R5 ;  /* 0x00000014ff0a7819 */ /* 0x000fe20000011605 */
[----:B------:R-:W-:Y:S01]  /*5300*/  BSSY.RECONVERGENT B0, `(.L_x_72) ;  /* 0x0000096000007945 */ /* 0x000fe20003800200 */
[----:B------:R-:W-:-:S02]  /*5310*/  IMAD.MOV.U32 R6, RZ, RZ, RZ ;  /* 0x000000ffff067224 */ /* 0x000fc400078e00ff */
[----:B------:R-:W-:-:S04]  /*5320*/  LOP3.LUT R0, R10, 0x7ff, RZ, 0xc0, !PT ;  /* 0x000007ff0a007812 */ /* 0x000fc800078ec0ff */
[----:B------:R-:W-:-:S13]  /*5330*/  ISETP.NE.AND P0, PT, R0, 0x7ff, PT ;  /* 0x000007ff0000780c */ /* 0x000fda0003f05270 */
[----:B0-----:R-:W-:Y:S05]  /*5340*/  @!P0 BRA `(.L_x_73) ;  /* 0x0000000800448947 */ /* 0x001fea0003800000 */
[----:B------:R-:W-:Y:S01]  /*5350*/  VIADD R0, R0, 0xfffffc00 ;  /* 0xfffffc0000007836 */ /* 0x000fe20000000000 */
[----:B------:R-:W-:Y:S01]  /*5360*/  BSSY.RECONVERGENT B1, `(.L_x_74) ;  /* 0x000002e000017945 */ /* 0x000fe20003800200 */
[----:B------:R-:W-:-:S03]  /*5370*/  CS2R R22, SRZ ;  /* 0x0000000000167805 */ /* 0x000fc6000001ff00 */
[----:B------:R-:W-:Y:S02]  /*5380*/  SHF.R.U32.HI R19, RZ, 0x6, R0 ;  /* 0x00000006ff137819 */ /* 0x000fe40000011600 */
[----:B------:R-:W-:Y:S02]  /*5390*/  ISETP.GE.U32.AND P0, PT, R0, 0x80, PT ;  /* 0x000000800000780c */ /* 0x000fe40003f06070 */
[C---:B------:R-:W-:Y:S02]  /*53a0*/  IADD3 R0, PT, PT, -R19.reuse, 0x13, RZ ;  /* 0x0000001313007810 */ /* 0x040fe40007ffe1ff */
[----:B------:R-:W-:Y:S02]  /*53b0*/  IADD3 R6, PT, PT, -R19, 0xf, RZ ;  /* 0x0000000f13067810 */ /* 0x000fe40007ffe1ff */
[----:B------:R-:W-:-:S04]  /*53c0*/  SEL R12, R0, 0x12, P0 ;  /* 0x00000012000c7807 */ /* 0x000fc80000000000 */
[----:B------:R-:W-:-:S13]  /*53d0*/  ISETP.GE.AND P0, PT, R6, R12, PT ;  /* 0x0000000c0600720c */ /* 0x000fda0003f06270 */
[----:B------:R-:W-:Y:S05]  /*53e0*/  @P0 BRA `(.L_x_75) ;  /* 0x0000000000940947 */ /* 0x000fea0003800000 */
[----:B------:R-:W0:Y:S01]  /*53f0*/  LDC.64 R14, c[0x0][0x358] ;  /* 0x0000d600ff0e7b82 */ /* 0x000e220000000a00 */
[C---:B------:R-:W-:Y:S01]  /*5400*/  SHF.L.U64.HI R7, R4.reuse, 0xb, R5 ;  /* 0x0000000b04077819 */ /* 0x040fe20000010205 */
[----:B------:R-:W-:Y:S01]  /*5410*/  BSSY.RECONVERGENT B2, `(.L_x_76) ;  /* 0x0000021000027945 */ /* 0x000fe20003800200 */
[----:B------:R-:W-:Y:S01]  /*5420*/  IMAD.SHL.U32 R17, R4, 0x800, RZ ;  /* 0x0000080004117824 */ /* 0x000fe200078e00ff */
[----:B------:R-:W-:Y:S01]  /*5430*/  IADD3 R0, PT, PT, RZ, -R19, -R12 ;  /* 0x80000013ff007210 */ /* 0x000fe20007ffe80c */
[----:B------:R-:W-:Y:S01]  /*5440*/  IMAD.MOV.U32 R11, RZ, RZ, R6 ;  /* 0x000000ffff0b7224 */ /* 0x000fe200078e0006 */
[----:B------:R-:W-:Y:S01]  /*5450*/  CS2R R22, SRZ ;  /* 0x0000000000167805 */ /* 0x000fe2000001ff00 */
[----:B------:R-:W-:Y:S01]  /*5460*/  IMAD.MOV.U32 R4, RZ, RZ, RZ ;  /* 0x000000ffff047224 */ /* 0x000fe200078e00ff */
[----:B------:R-:W1:Y:S01]  /*5470*/  LDC.64 R2, c[0x4][RZ] ;  /* 0x01000000ff027b82 */ /* 0x000e620000000a00 */
[----:B------:R-:W-:-:S07]  /*5480*/  LOP3.LUT R25, R7, 0x80000000, RZ, 0xfc, !PT ;  /* 0x8000000007197812 */ /* 0x000fce00078efcff */
.L_x_77:
[----:B0-----:R-:W-:Y:S01]  /*5490*/  R2UR UR4, R14 ;  /* 0x000000000e0472ca */ /* 0x001fe200000e0000 */
[----:B-1----:R-:W-:Y:S01]  /*54a0*/  IMAD.WIDE R6, R11, 0x8, R2 ;  /* 0x000000080b067825 */ /* 0x002fe200078e0202 */
[----:B------:R-:W-:-:S13]  /*54b0*/  R2UR UR5, R15 ;  /* 0x000000000f0572ca */ /* 0x000fda00000e0000 */
[----:B------:R-:W2:Y:S01]  /*54c0*/  LDG.E.64.CONSTANT R6, desc[UR4][R6.64] ;  /* 0x0000000406067981 */ /* 0x000ea2000c1e9b00 */
[----:B------:R-:W-:Y:S02]  /*54d0*/  VIADD R0, R0, 0x1 ;  /* 0x0000000100007836 */ /* 0x000fe40000000000 */
[----:B------:R-:W-:Y:S02]  /*54e0*/  VIADD R11, R11, 0x1 ;  /* 0x000000010b0b7836 */ /* 0x000fe40000000000 */
[----:B--2---:R-:W-:-:S04]  /*54f0*/  IMAD.WIDE.U32 R8, P2, R6, R17, R22 ;  /* 0x0000001106087225 */ /* 0x004fc80007840016 */
[----:B------:R-:W-:Y:S02]  /*5500*/  IMAD R13, R6, R25, RZ ;  /* 0x00000019060d7224 */ /* 0x000fe400078e02ff */
[CC--:B------:R-:W-:Y:S02]  /*5510*/  IMAD R16, R7.reuse, R17.reuse, RZ ;  /* 0x0000001107107224 */ /* 0x0c0fe400078e02ff */
[----:B------:R-:W-:Y:S01]  /*5520*/  IMAD.HI.U32 R23, R7, R17, RZ ;  /* 0x0000001107177227 */ /* 0x000fe200078e00ff */
[----:B------:R-:W-:-:S03]  /*5530*/  IADD3 R9, P0, PT, R13, R9, RZ ;  /* 0x000000090d097210 */ /* 0x000fc60007f1e0ff */
[----:B------:R-:W-:Y:S01]  /*5540*/  IMAD R13, R4, 0x8, R1 ;  /* 0x00000008040d7824 */ /* 0x000fe200078e0201 */
[----:B------:R-:W-:Y:S01]  /*5550*/  IADD3 R9, P1, PT, R16, R9, RZ ;  /* 0x0000000910097210 */ /* 0x000fe20007f3e0ff */
[----:B------:R-:W-:-:S04]  /*5560*/  IMAD.HI.U32 R16, R6, R25, RZ ;  /* 0x0000001906107227 */ /* 0x000fc800078e00ff */
[----:B------:R-:W-:Y:S01]  /*5570*/  IMAD.X R6, RZ, RZ, R16, P2 ;  /* 0x000000ffff067224 */ /* 0x000fe200010e0610 */
[----:B------:R2:W-:Y:S01]  /*5580*/  STL.64 [R13], R8 ;  /* 0x000000080d007387 */ /* 0x0005e20000100a00 */
[----:B------:R-:W-:-:S03]  /*5590*/  IMAD.HI.U32 R16, R7, R25, RZ ;  /* 0x0000001907107227 */ /* 0x000fc600078e00ff */
[----:B------:R-:W-:Y:S01]  /*55a0*/  IADD3.X R6, P0, PT, R23, R6, RZ, P0, !PT ;  /* 0x0000000617067210 */ /* 0x000fe2000071e4ff */
[----:B------:R-:W-:Y:S02]  /*55b0*/  IMAD R7, R7, R25, RZ ;  /* 0x0000001907077224 */ /* 0x000fe400078e02ff */
[----:B------:R-:W-:-:S03]  /*55c0*/  VIADD R4, R4, 0x1 ;  /* 0x0000000104047836 */ /* 0x000fc60000000000 */
[----:B------:R-:W-:Y:S01]  /*55d0*/  IADD3.X R22, P1, PT, R7, R6, RZ, P1, !PT ;  /* 0x0000000607167210 */ /* 0x000fe20000f3e4ff */
[----:B------:R-:W-:Y:S01]  /*55e0*/  IMAD.X R6, RZ, RZ, R16, P0 ;  /* 0x000000ffff067224 */ /* 0x000fe200000e0610 */
[----:B------:R-:W-:-:S03]  /*55f0*/  ISETP.NE.AND P0, PT, R0, -0xf, PT ;  /* 0xfffffff10000780c */ /* 0x000fc60003f05270 */
[----:B------:R-:W-:-:S10]  /*5600*/  IMAD.X R23, RZ, RZ, R6, P1 ;  /* 0x000000ffff177224 */ /* 0x000fd400008e0606 */
[----:B--2---:R-:W-:Y:S05]  /*5610*/  @P0 BRA `(.L_x_77) ;  /* 0xfffffffc009c0947 */ /* 0x004fea000383ffff */
[----:B------:R-:W-:Y:S05]  /*5620*/  BSYNC.RECONVERGENT B2 ;  /* 0x0000000000027941 */ /* 0x000fea0003800200 */
.L_x_76:
[----:B------:R-:W-:-:S07]  /*5630*/  IMAD.MOV.U32 R6, RZ, RZ, R12 ;  /* 0x000000ffff067224 */ /* 0x000fce00078e000c */
.L_x_75:
[----:B------:R-:W-:Y:S05]  /*5640*/  BSYNC.RECONVERGENT B1 ;  /* 0x0000000000017941 */ /* 0x000fea0003800200 */
.L_x_74:
[----:B------:R-:W-:Y:S01]  /*5650*/  LOP3.LUT P0, R27, R10, 0x3f, RZ, 0xc0, !PT ;  /* 0x0000003f0a1b7812 */ /* 0x000fe2000780c0ff */
[----:B------:R-:W-:-:S05]  /*5660*/  IMAD.IADD R0, R19, 0x1, R6 ;  /* 0x0000000113007824 */ /* 0x000fca00078e0206 */
[----:B------:R-:W-:-:S05]  /*5670*/  LEA R25, R0, R1, 0x3 ;  /* 0x0000000100197211 */ /* 0x000fca00078e18ff */
[----:B------:R0:W-:Y:S04]  /*5680*/  STL.64 [R25+-0x78], R22 ;  /* 0xffff881619007387 */ /* 0x0001e80000100a00 */
[----:B------:R-:W2:Y:S04]  /*5690*/  @P0 LDL.64 R8, [R1+0x8] ;  /* 0x0000080001080983 */ /* 0x000ea80000100a00 */
[----:B------:R-:W3:Y:S04]  /*56a0*/  LDL.64 R18, [R1+0x10] ;  /* 0x0000100001127983 */ /* 0x000ee80000100a00 */
[----:B------:R-:W4:Y:S01]  /*56b0*/  LDL.64 R2, [R1+0x18] ;  /* 0x0000180001027983 */ /* 0x000f220000100a00 */
[----:B------:R-:W-:Y:S01]  /*56c0*/  @P0 LOP3.LUT R0, R27, 0x3f, RZ, 0x3c, !PT ;  /* 0x0000003f1b000812 */ /* 0x000fe200078e3cff */
[----:B------:R-:W-:Y:S01]  /*56d0*/  BSSY.RECONVERGENT B1, `(.L_x_78) ;  /* 0x0000034000017945 */ /* 0x000fe20003800200 */
[----:B--2---:R-:W-:-:S02]  /*56e0*/  @P0 SHF.R.U64 R7, R8, 0x1, R9 ;  /* 0x0000000108070819 */ /* 0x004fc40000001209 */
[----:B------:R-:W-:Y:S02]  /*56f0*/  @P0 SHF.R.U32.HI R9, RZ, 0x1, R9 ;  /* 0x00000001ff090819 */ /* 0x000fe40000011609 */
[CC--:B---3--:R-:W-:Y:S02]  /*5700*/  @P0 SHF.L.U32 R11, R18.reuse, R27.reuse, RZ ;  /* 0x0000001b120b0219 */ /* 0x0c8fe400000006ff */
[----:B------:R-:W-:Y:S02]  /*5710*/  @P0 SHF.R.U64 R4, R7, R0, R9 ;  /* 0x0000000007040219 */ /* 0x000fe40000001209 */
[--C-:B------:R-:W-:Y:S02]  /*5720*/  @P0 SHF.R.U32.HI R17, RZ, 0x1, R19.reuse ;  /* 0x00000001ff110819 */ /* 0x100fe40000011613 */
[C-C-:B------:R-:W-:Y:S02]  /*5730*/  @P0 SHF.R.U64 R15, R18.reuse, 0x1, R19.reuse ;  /* 0x00000001120f0819 */ /* 0x140fe40000001213 */
[----:B------:R-:W-:-:S02]  /*5740*/  @P0 SHF.L.U64.HI R13, R18, R27, R19 ;  /* 0x0000001b120d0219 */ /* 0x000fc40000010213 */
[----:B------:R-:W-:Y:S02]  /*5750*/  @P0 SHF.R.U32.HI R6, RZ, R0, R9 ;  /* 0x00000000ff060219 */ /* 0x000fe40000011609 */
[----:B------:R-:W-:Y:S02]  /*5760*/  @P0 LOP3.LUT R18, R11, R4, RZ, 0xfc, !PT ;  /* 0x000000040b120212 */ /* 0x000fe400078efcff */
[-C--:B----4-:R-:W-:Y:S02]  /*5770*/  @P0 SHF.L.U32 R7, R2, R27.reuse, RZ ;  /* 0x0000001b02070219 */ /* 0x090fe400000006ff */
[----:B------:R-:W-:Y:S01]  /*5780*/  @P0 SHF.R.U64 R8, R15, R0, R17 ;  /* 0x000000000f080219 */ /* 0x000fe20000001211 */
[----:B------:R-:W-:Y:S01]  /*5790*/  IMAD.SHL.U32 R9, R18, 0x4, RZ ;  /* 0x0000000412097824 */ /* 0x000fe200078e00ff */
[----:B------:R-:W-:Y:S02]  /*57a0*/  @P0 LOP3.LUT R19, R13, R6, RZ, 0xfc, !PT ;  /* 0x000000060d130212 */ /* 0x000fe400078efcff */
[----:B------:R-:W-:-:S02]  /*57b0*/  @P0 SHF.L.U64.HI R11, R2, R27, R3 ;  /* 0x0000001b020b0219 */ /* 0x000fc40000010203 */
[----:B------:R-:W-:Y:S02]  /*57c0*/  @P0 SHF.R.U32.HI R0, RZ, R0, R17 ;  /* 0x00000000ff000219 */ /* 0x000fe40000011611 */
[----:B------:R-:W-:Y:S02]  /*57d0*/  @P0 LOP3.LUT R2, R7, R8, RZ, 0xfc, !PT ;  /* 0x0000000807020212 */ /* 0x000fe400078efcff */
[----:B------:R-:W-:Y:S02]  /*57e0*/  SHF.L.U64.HI R15, R18, 0x2, R19 ;  /* 0x00000002120f7819 */ /* 0x000fe40000010213 */
[----:B------:R-:W-:Y:S02]  /*57f0*/  @P0 LOP3.LUT R3, R11, R0, RZ, 0xfc, !PT ;  /* 0x000000000b030212 */ /* 0x000fe400078efcff */
[----:B------:R-:W-:Y:S02]  /*5800*/  SHF.L.W.U32.HI R19, R19, 0x2, R2 ;  /* 0x0000000213137819 */ /* 0x000fe40000010e02 */
[----:B------:R-:W-:-:S02]  /*5810*/  IADD3 RZ, P0, PT, RZ, -R9, RZ ;  /* 0x80000009ffff7210 */ /* 0x000fc40007f1e0ff */
[----:B------:R-:W-:Y:S02]  /*5820*/  LOP3.LUT R0, RZ, R15, RZ, 0x33, !PT ;  /* 0x0000000fff007212 */ /* 0x000fe400078e33ff */
[----:B------:R-:W-:Y:S02]  /*5830*/  SHF.L.W.U32.HI R2, R2, 0x2, R3 ;  /* 0x0000000202027819 */ /* 0x000fe40000010e03 */
[----:B------:R-:W-:Y:S02]  /*5840*/  LOP3.LUT R4, RZ, R19, RZ, 0x33, !PT ;  /* 0x00000013ff047212 */ /* 0x000fe400078e33ff */
[----:B------:R-:W-:Y:S02]  /*5850*/  IADD3.X R0, P0, PT, RZ, R0, RZ, P0, !PT ;  /* 0x00000000ff007210 */ /* 0x000fe4000071e4ff */
[----:B------:R-:W-:Y:S02]  /*5860*/  LOP3.LUT R6, RZ, R2, RZ, 0x33, !PT ;  /* 0x00000002ff067212 */ /* 0x000fe400078e33ff */
[----:B------:R-:W-:-:S02]  /*5870*/  IADD3.X R4, P1, PT, RZ, R4, RZ, P0, !PT ;  /* 0x00000004ff047210 */ /* 0x000fc4000073e4ff */
[----:B------:R-:W-:-:S03]  /*5880*/  ISETP.GT.U32.AND P2, PT, R19, -0x1, PT ;  /* 0xffffffff1300780c */ /* 0x000fc60003f44070 */
[----:B------:R-:W-:Y:S01]  /*5890*/  IMAD.X R7, RZ, RZ, R6, P1 ;  /* 0x000000ffff077224 */ /* 0x000fe200008e0606 */
[----:B------:R-:W-:-:S04]  /*58a0*/  ISETP.GT.AND.EX P0, PT, R2, -0x1, PT, P2 ;  /* 0xffffffff0200780c */ /* 0x000fc80003f04320 */
[----:B------:R-:W-:Y:S02]  /*58b0*/  SEL R13, R2, R7, P0 ;  /* 0x00000007020d7207 */ /* 0x000fe40000000000 */
[----:B------:R-:W-:Y:S02]  /*58c0*/  SEL R11, R19, R4, P0 ;  /* 0x00000004130b7207 */ /* 0x000fe40000000000 */
[----:B------:R-:W-:-:S04]  /*58d0*/  ISETP.NE.U32.AND P1, PT, R13, RZ, PT ;  /* 0x000000ff0d00720c */ /* 0x000fc80003f25070 */
[----:B------:R-:W-:Y:S01]  /*58e0*/  SEL R4, R11, R13, !P1 ;  /* 0x0000000d0b047207 */ /* 0x000fe20004800000 */
[----:B------:R-:W-:-:S05]  /*58f0*/  @!P0 IMAD.MOV R9, RZ, RZ, -R9 ;  /* 0x000000ffff098224 */ /* 0x000fca00078e0a09 */
[----:B------:R-:W1:Y:S02]  /*5900*/  FLO.U32 R4, R4 ;  /* 0x0000000400047300 */ /* 0x000e6400000e0000 */
[C---:B-1----:R-:W-:Y:S02]  /*5910*/  IADD3 R6, PT, PT, -R4.reuse, 0x1f, RZ ;  /* 0x0000001f04067810 */ /* 0x042fe40007ffe1ff */
[----:B------:R-:W-:-:S03]  /*5920*/  IADD3 R8, PT, PT, -R4, 0x3f, RZ ;  /* 0x0000003f04087810 */ /* 0x000fc60007ffe1ff */
[----:B------:R-:W-:Y:S01]  /*5930*/  @P1 IMAD.MOV R8, RZ, RZ, R6 ;  /* 0x000000ffff081224 */ /* 0x000fe200078e0206 */
[----:B------:R-:W-:-:S04]  /*5940*/  SEL R6, R15, R0, P0 ;  /* 0x000000000f067207 */ /* 0x000fc80000000000 */
[----:B------:R-:W-:-:S13]  /*5950*/  ISETP.NE.AND P1, PT, R8, RZ, PT ;  /* 0x000000ff0800720c */ /* 0x000fda0003f25270 */
[----:B0-----:R-:W-:Y:S05]  /*5960*/  @!P1 BRA `(.L_x_79) ;  /* 0x0000000000289947 */ /* 0x001fea0003800000 */
[C---:B------:R-:W-:Y:S02]  /*5970*/  LOP3.LUT R0, R8.reuse, 0x3f, RZ, 0xc0, !PT ;  /* 0x0000003f08007812 */ /* 0x040fe400078ec0ff */
[--C-:B------:R-:W-:Y:S02]  /*5980*/  SHF.R.U64 R7, R9, 0x1, R6.reuse ;  /* 0x0000000109077819 */ /* 0x100fe40000001206 */
[----:B------:R-:W-:Y:S02]  /*5990*/  SHF.R.U32.HI R9, RZ, 0x1, R6 ;  /* 0x00000001ff097819 */ /* 0x000fe40000011606 */
[----:B------:R-:W-:Y:S02]  /*59a0*/  LOP3.LUT R4, R8, 0x3f, RZ, 0xc, !PT ;  /* 0x0000003f08047812 */ /* 0x000fe400078e0cff */
[CC--:B------:R-:W-:Y:S02]  /*59b0*/  SHF.L.U64.HI R13, R11.reuse, R0.reuse, R13 ;  /* 0x000000000b0d7219 */ /* 0x0c0fe4000001020d */
[----:B------:R-:W-:-:S02]  /*59c0*/  SHF.L.U32 R11, R11, R0, RZ ;  /* 0x000000000b0b7219 */ /* 0x000fc400000006ff */
[-CC-:B------:R-:W-:Y:S02]  /*59d0*/  SHF.R.U64 R0, R7, R4.reuse, R9.reuse ;  /* 0x0000000407007219 */ /* 0x180fe40000001209 */
[----:B------:R-:W-:Y:S02]  /*59e0*/  SHF.R.U32.HI R4, RZ, R4, R9 ;  /* 0x00000004ff047219 */ /* 0x000fe40000011609 */
[----:B------:R-:W-:Y:S02]  /*59f0*/  LOP3.LUT R11, R11, R0, RZ, 0xfc, !PT ;  /* 0x000000000b0b7212 */ /* 0x000fe400078efcff */
[----:B------:R-:W-:-:S07]  /*5a00*/  LOP3.LUT R13, R13, R4, RZ, 0xfc, !PT ;  /* 0x000000040d0d7212 */ /* 0x000fce00078efcff */
.L_x_79:
[----:B------:R-:W-:Y:S05]  /*5a10*/  BSYNC.RECONVERGENT B1 ;  /* 0x0000000000017941 */ /* 0x000fea0003800200 */
.L_x_78:
[----:B------:R-:W-:-:S04]  /*5a20*/  IMAD.WIDE.U32 R14, R11, 0x2168c235, RZ ;  /* 0x2168c2350b0e7825 */ /* 0x000fc800078e00ff */
[----:B------:R-:W-:Y:S01]  /*5a30*/  IMAD.MOV.U32 R6, RZ, RZ, R15 ;  /* 0x000000ffff067224 */ /* 0x000fe200078e000f */
[----:B------:R-:W-:Y:S01]  /*5a40*/  IADD3 RZ, P1, PT, R14, R14, RZ ;  /* 0x0000000e0eff7210 */ /* 0x000fe20007f3e0ff */
[----:B------:R-:W-:Y:S02]  /*5a50*/  IMAD.MOV.U32 R7, RZ, RZ, RZ ;  /* 0x000000ffff077224 */ /* 0x000fe400078e00ff */
[----:B------:R-:W-:-:S04]  /*5a60*/  IMAD.HI.U32 R0, R13, -0x36f0255e, RZ ;  /* 0xc90fdaa20d007827 */ /* 0x000fc800078e00ff */
[----:B------:R-:W-:-:S04]  /*5a70*/  IMAD.WIDE.U32 R6, R11, -0x36f0255e, R6 ;  /* 0xc90fdaa20b067825 */ /* 0x000fc800078e0006 */
[----:B------:R-:W-:-:S04]  /*5a80*/  IMAD.WIDE.U32 R6, P2, R13, 0x2168c235, R6 ;  /* 0x2168c2350d067825 */ /* 0x000fc80007840006 */
[----:B------:R-:W-:Y:S01]  /*5a90*/  IMAD R13, R13, -0x36f0255e, RZ ;  /* 0xc90fdaa20d0d7824 */ /* 0x000fe200078e02ff */
[----:B------:R-:W-:Y:S01]  /*5aa0*/  IADD3.X RZ, P1, PT, R6, R6, RZ, P1, !PT ;  /* 0x0000000606ff7210 */ /* 0x000fe20000f3e4ff */
[----:B------:R-:W-:-:S03]  /*5ab0*/  IMAD.X R0, RZ, RZ, R0, P2 ;  /* 0x000000ffff007224 */ /* 0x000fc600010e0600 */
[----:B------:R-:W-:-:S04]  /*5ac0*/  IADD3 R4, P2, PT, R13, R7, RZ ;  /* 0x000000070d047210 */ /* 0x000fc80007f5e0ff */
[C---:B------:R-:W-:Y:S01]  /*5ad0*/  ISETP.GT.U32.AND P3, PT, R4.reuse, RZ, PT ;  /* 0x000000ff0400720c */ /* 0x040fe20003f64070 */
[----:B------:R-:W-:Y:S01]  /*5ae0*/  IMAD.X R0, RZ, RZ, R0, P2 ;  /* 0x000000ffff007224 */ /* 0x000fe200010e0600 */
[----:B------:R-:W-:-:S04]  /*5af0*/  IADD3.X R7, P2, PT, R4, R4, RZ, P1, !PT ;  /* 0x0000000404077210 */ /* 0x000fc80000f5e4ff */
[C---:B------:R-:W-:Y:S01]  /*5b00*/  ISETP.GT.AND.EX P1, PT, R0.reuse, RZ, PT, P3 ;  /* 0x000000ff0000720c */ /* 0x040fe20003f24330 */
[----:B------:R-:W-:-:S03]  /*5b10*/  IMAD.X R9, R0, 0x1, R0, P2 ;  /* 0x0000000100097824 */ /* 0x000fc600010e0600 */
[----:B------:R-:W-:Y:S02]  /*5b20*/  SEL R4, R7, R4, P1 ;  /* 0x0000000407047207 */ /* 0x000fe40000800000 */
[----:B------:R-:W-:Y:S02]  /*5b30*/  SEL R7, R9, R0, P1 ;  /* 0x0000000009077207 */ /* 0x000fe40000800000 */
[----:B------:R-:W-:Y:S02]  /*5b40*/  IADD3 R4, P2, PT, R4, 0x1, RZ ;  /* 0x0000000104047810 */ /* 0x000fe40007f5e0ff */
[----:B------:R-:W-:Y:S02]  /*5b50*/  SEL R9, RZ, 0xffffffff, !P1 ;  /* 0xffffffffff097807 */ /* 0x000fe40004800000 */
[----:B------:R-:W-:Y:S01]  /*5b60*/  LOP3.LUT P1, R5, R5, 0x80000000, RZ, 0xc0, !PT ;  /* 0x8000000005057812 */ /* 0x000fe2000782c0ff */
[----:B------:R-:W-:Y:S02]  /*5b70*/  IMAD.X R7, RZ, RZ, R7, P2 ;  /* 0x000000ffff077224 */ /* 0x000fe400010e0607 */
[----:B------:R-:W-:Y:S01]  /*5b80*/  IMAD.IADD R0, R9, 0x1, -R8 ;  /* 0x0000000109007824 */ /* 0x000fe200078e0a08 */
[----:B------:R-:W-:-:S02]  /*5b90*/  SHF.R.U32.HI R9, RZ, 0x1e, R3 ;  /* 0x0000001eff097819 */ /* 0x000fc40000011603 */
[----:B------:R-:W-:Y:S01]  /*5ba0*/  SHF.R.U64 R4, R4, 0xa, R7 ;  /* 0x0000000a04047819 */ /* 0x000fe20000001207 */
[----:B------:R-:W-:Y:S01]  /*5bb0*/  IMAD.SHL.U32 R0, R0, 0x100000, RZ ;  /* 0x0010000000007824 */ /* 0x000fe200078e00ff */
[----:B------:R-:W-:Y:S02]  /*5bc0*/  LEA.HI R6, R2, R9, RZ, 0x1 ;  /* 0x0000000902067211 */ /* 0x000fe400078f08ff */
[----:B------:R-:W-:Y:S02]  /*5bd0*/  IADD3 R4, P2, PT, R4, 0x1, RZ ;  /* 0x0000000104047810 */ /* 0x000fe40007f5e0ff */
[----:B------:R-:W-:Y:S01]  /*5be0*/  @!P0 LOP3.LUT R5, R5, 0x80000000, RZ, 0x3c, !PT ;  /* 0x8000000005058812 */ /* 0x000fe200078e3cff */
[----:B------:R-:W-:Y:S01]  /*5bf0*/  @P1 IMAD.MOV R6, RZ, RZ, -R6 ;  /* 0x000000ffff061224 */ /* 0x000fe200078e0a06 */
[----:B------:R-:W-:-:S04]  /*5c00*/  LEA.HI.X R7, R7, RZ, RZ, 0x16, P2 ;  /* 0x000000ff07077211 */ /* 0x000fc800010fb4ff */
[--C-:B------:R-:W-:Y:S02]  /*5c10*/  SHF.R.U64 R4, R4, 0x1, R7.reuse ;  /* 0x0000000104047819 */ /* 0x100fe40000001207 */
[----:B------:R-:W-:Y:S02]  /*5c20*/  SHF.R.U32.HI R3, RZ, 0x1, R7 ;  /* 0x00000001ff037819 */ /* 0x000fe40000011607 */
[----:B------:R-:W-:-:S04]  /*5c30*/  IADD3 R4, P2, P3, RZ, RZ, R4 ;  /* 0x000000ffff047210 */ /* 0x000fc80007b5e004 */
[----:B------:R-:W-:-:S04]  /*5c40*/  IADD3.X R0, PT, PT, R0, 0x3fe00000, R3, P2, P3 ;  /* 0x3fe0000000007810 */ /* 0x000fc800017e6403 */
[----:B------:R-:W-:-:S07]  /*5c50*/  LOP3.LUT R5, R0, R5, RZ, 0xfc, !PT ;  /* 0x0000000500057212 */ /* 0x000fce00078efcff */
.L_x_73:
[----:B------:R-:W-:Y:S05]  /*5c60*/  BSYNC.RECONVERGENT B0 ;  /* 0x0000000000007941 */ /* 0x000fea0003800200 */
.L_x_72:
[----:B------:R-:W2:Y:S04]  /*5c70*/  LDL R2, [R1+0x28] ;  /* 0x0000280001027983 */ /* 0x000ea80000100800 */
[----:B------:R-:W2:Y:S04]  /*5c80*/  LDL R16, [R1+0x2c] ;  /* 0x00002c0001107983 */ /* 0x000ea80000100800 */
[----:B------:R-:W2:Y:S04]  /*5c90*/  LDL R17, [R1+0x30] ;  /* 0x0000300001117983 */ /* 0x000ea80000100800 */
        /* <DEDUP_REMOVED lines=8> */
.L_x_80:
[----:B------:R-:W-:-:S00]  /*5d20*/  BRA `(.L_x_80) ;  /* 0xfffffffc00fc7947 */ /* 0x000fc0000383ffff */
[----:B------:R-:W-:-:S00]  /*5d30*/  NOP ;  /* 0x0000000000007918 */ /* 0x000fc00000000000 */
        /* <DEDUP_REMOVED lines=12> */
.L_x_101:


//--------------------- .nv.global.init           --------------------------
	.section	.nv.global.init,"aw",@progbits
	.align	16
.nv.global.init:
	.type		__cudart_sin_cos_coeffs,@object
	.size		__cudart_sin_cos_coeffs,(__cudart_i2opi_d - __cudart_sin_cos_coeffs)
__cudart_sin_cos_coeffs:
        /* <DEDUP_REMOVED lines=8> */
	.type		__cudart_i2opi_d,@object
	.size		__cudart_i2opi_d,(.L_0 - __cudart_i2opi_d)
__cudart_i2opi_d:
        /* <DEDUP_REMOVED lines=9> */
.L_0:


//--------------------- .nv.shared.reserved.0     --------------------------
	.section	.nv.shared.reserved.0,"aw",@nobits
	.weak		__nv_reservedSMEM_offset_0_alias
	.size		__nv_reservedSMEM_offset_0_alias, 0, 64
	.other		__nv_reservedSMEM_offset_0_alias,@"STO_CUDA_RESERVED_SHARED STV_DEFAULT"
__nv_reservedSMEM_offset_0_alias:
	.zero		0
	.zero		64


//--------------------- .nv.constant0._Z5cnGpufPf --------------------------
	.section	.nv.constant0._Z5cnGpufPf,"a",@progbits
	.sectionflags	@""
	.align	4
.nv.constant0._Z5cnGpufPf:
	.zero		912


//--------------------- SYMBOLS --------------------------

	.type		.nv.reservedSmem.offset0,@object
	.size		.nv.reservedSmem.offset0,0x4
